//
// Generated by NVIDIA NVVM Compiler
//
// Compiler Build ID: CL-36424714
// Cuda compilation tools, release 13.0, V13.0.88
// Based on NVVM 20.0.0
//

.version 9.0
.target sm_100
.address_size 64

	// .globl	_Z17warp_image_kernelPhS_iiiiPf

.visible .entry _Z17warp_image_kernelPhS_iiiiPf(
	.param .u64 .ptr .align 1 _Z17warp_image_kernelPhS_iiiiPf_param_0,
	.param .u64 .ptr .align 1 _Z17warp_image_kernelPhS_iiiiPf_param_1,
	.param .u32 _Z17warp_image_kernelPhS_iiiiPf_param_2,
	.param .u32 _Z17warp_image_kernelPhS_iiiiPf_param_3,
	.param .u32 _Z17warp_image_kernelPhS_iiiiPf_param_4,
	.param .u32 _Z17warp_image_kernelPhS_iiiiPf_param_5,
	.param .u64 .ptr .align 1 _Z17warp_image_kernelPhS_iiiiPf_param_6
)
{
	.reg .pred 	%p<14>;
	.reg .b16 	%rs<4>;
	.reg .b32 	%r<19>;
	.reg .b32 	%f<31>;
	.reg .b64 	%rd<11>;

	ld.param.u64 	%rd2, [_Z17warp_image_kernelPhS_iiiiPf_param_0];
	ld.param.u64 	%rd3, [_Z17warp_image_kernelPhS_iiiiPf_param_1];
	ld.param.u32 	%r5, [_Z17warp_image_kernelPhS_iiiiPf_param_2];
	ld.param.u32 	%r6, [_Z17warp_image_kernelPhS_iiiiPf_param_3];
	ld.param.u32 	%r8, [_Z17warp_image_kernelPhS_iiiiPf_param_4];
	ld.param.u32 	%r7, [_Z17warp_image_kernelPhS_iiiiPf_param_5];
	ld.param.u64 	%rd4, [_Z17warp_image_kernelPhS_iiiiPf_param_6];
	cvta.to.global.u64 	%rd1, %rd4;
	mov.u32 	%r9, %ctaid.x;
	mov.u32 	%r10, %ntid.x;
	mov.u32 	%r11, %tid.x;
	mad.lo.s32 	%r1, %r9, %r10, %r11;
	mov.u32 	%r12, %ctaid.y;
	mov.u32 	%r13, %ntid.y;
	mov.u32 	%r14, %tid.y;
	mad.lo.s32 	%r2, %r12, %r13, %r14;
	setp.ge.s32 	%p1, %r2, %r8;
	setp.ge.s32 	%p2, %r1, %r7;
	or.pred  	%p3, %p1, %p2;
	@%p3 bra 	$L__BB0_4;
	cvt.rn.f32.s32 	%f1, %r1;
	cvt.rn.f32.u32 	%f2, %r2;
	ld.global.f32 	%f4, [%rd1+24];
	ld.global.f32 	%f5, [%rd1+28];
	mul.f32 	%f6, %f5, %f2;
	fma.rn.f32 	%f7, %f4, %f1, %f6;
	ld.global.f32 	%f8, [%rd1+32];
	add.f32 	%f3, %f8, %f7;
	abs.f32 	%f9, %f3;
	setp.lt.f32 	%p4, %f9, 0f322BCC77;
	@%p4 bra 	$L__BB0_4;
	ld.global.f32 	%f10, [%rd1];
	ld.global.f32 	%f11, [%rd1+4];
	mul.f32 	%f12, %f11, %f2;
	fma.rn.f32 	%f13, %f10, %f1, %f12;
	ld.global.f32 	%f14, [%rd1+8];
	add.f32 	%f15, %f14, %f13;
	div.rn.f32 	%f16, %f15, %f3;
	ld.global.f32 	%f17, [%rd1+12];
	ld.global.f32 	%f18, [%rd1+16];
	mul.f32 	%f19, %f18, %f2;
	fma.rn.f32 	%f20, %f17, %f1, %f19;
	ld.global.f32 	%f21, [%rd1+20];
	add.f32 	%f22, %f21, %f20;
	div.rn.f32 	%f23, %f22, %f3;
	mov.f32 	%f24, 0f3F000000;
	copysign.f32 	%f25, %f16, %f24;
	add.rz.f32 	%f26, %f16, %f25;
	cvt.rzi.f32.f32 	%f27, %f26;
	cvt.rzi.s32.f32 	%r3, %f27;
	copysign.f32 	%f28, %f23, %f24;
	add.rz.f32 	%f29, %f23, %f28;
	cvt.rzi.f32.f32 	%f30, %f29;
	cvt.rzi.s32.f32 	%r4, %f30;
	setp.gt.s32 	%p5, %r3, -1;
	setp.lt.s32 	%p6, %r3, %r6;
	and.pred  	%p7, %p5, %p6;
	setp.gt.s32 	%p8, %r4, -1;
	setp.lt.s32 	%p9, %r4, %r5;
	and.pred  	%p10, %p8, %p9;
	and.pred  	%p12, %p7, %p10;
	not.pred 	%p13, %p12;
	@%p13 bra 	$L__BB0_4;
	mad.lo.s32 	%r15, %r4, %r6, %r3;
	mul.lo.s32 	%r16, %r15, 3;
	mad.lo.s32 	%r17, %r7, %r2, %r1;
	mul.lo.s32 	%r18, %r17, 3;
	cvt.s64.s32 	%rd5, %r16;
	cvta.to.global.u64 	%rd6, %rd2;
	add.s64 	%rd7, %rd6, %rd5;
	ld.global.u8 	%rs1, [%rd7];
	cvt.s64.s32 	%rd8, %r18;
	cvta.to.global.u64 	%rd9, %rd3;
	add.s64 	%rd10, %rd9, %rd8;
	st.global.u8 	[%rd10], %rs1;
	ld.global.u8 	%rs2, [%rd7+1];
	st.global.u8 	[%rd10+1], %rs2;
	ld.global.u8 	%rs3, [%rd7+2];
	st.global.u8 	[%rd10+2], %rs3;
$L__BB0_4:
	ret;

}
	// .globl	_Z22linear_blending_kernelPhS_S_Pfiii
.visible .entry _Z22linear_blending_kernelPhS_S_Pfiii(
	.param .u64 .ptr .align 1 _Z22linear_blending_kernelPhS_S_Pfiii_param_0,
	.param .u64 .ptr .align 1 _Z22linear_blending_kernelPhS_S_Pfiii_param_1,
	.param .u64 .ptr .align 1 _Z22linear_blending_kernelPhS_S_Pfiii_param_2,
	.param .u64 .ptr .align 1 _Z22linear_blending_kernelPhS_S_Pfiii_param_3,
	.param .u32 _Z22linear_blending_kernelPhS_S_Pfiii_param_4,
	.param .u32 _Z22linear_blending_kernelPhS_S_Pfiii_param_5,
	.param .u32 _Z22linear_blending_kernelPhS_S_Pfiii_param_6
)
{
	.reg .pred 	%p<8>;
	.reg .b16 	%rs<10>;
	.reg .b32 	%r<19>;
	.reg .b32 	%f<16>;
	.reg .b64 	%rd<20>;

	ld.param.u64 	%rd5, [_Z22linear_blending_kernelPhS_S_Pfiii_param_0];
	ld.param.u64 	%rd3, [_Z22linear_blending_kernelPhS_S_Pfiii_param_1];
	ld.param.u64 	%rd6, [_Z22linear_blending_kernelPhS_S_Pfiii_param_2];
	ld.param.u64 	%rd4, [_Z22linear_blending_kernelPhS_S_Pfiii_param_3];
	ld.param.u32 	%r7, [_Z22linear_blending_kernelPhS_S_Pfiii_param_4];
	ld.param.u32 	%r5, [_Z22linear_blending_kernelPhS_S_Pfiii_param_5];
	ld.param.u32 	%r6, [_Z22linear_blending_kernelPhS_S_Pfiii_param_6];
	cvta.to.global.u64 	%rd1, %rd6;
	cvta.to.global.u64 	%rd2, %rd5;
	mov.u32 	%r8, %ctaid.y;
	mov.u32 	%r9, %ntid.y;
	mov.u32 	%r10, %tid.y;
	mad.lo.s32 	%r1, %r8, %r9, %r10;
	mov.u32 	%r11, %ctaid.x;
	mov.u32 	%r12, %ntid.x;
	mov.u32 	%r13, %tid.x;
	mad.lo.s32 	%r2, %r11, %r12, %r13;
	setp.ge.s32 	%p1, %r1, %r7;
	setp.ge.s32 	%p2, %r2, %r5;
	or.pred  	%p3, %p1, %p2;
	setp.ge.s32 	%p4, %r2, %r6;
	or.pred  	%p5, %p3, %p4;
	@%p5 bra 	$L__BB1_5;
	cvta.to.global.u64 	%rd7, %rd4;
	mad.lo.s32 	%r14, %r5, %r1, %r2;
	mul.lo.s32 	%r3, %r14, 3;
	mad.lo.s32 	%r15, %r6, %r1, %r2;
	mul.lo.s32 	%r4, %r15, 3;
	mul.wide.s32 	%rd8, %r14, 4;
	add.s64 	%rd9, %rd7, %rd8;
	ld.global.f32 	%f1, [%rd9];
	setp.neu.f32 	%p6, %f1, 0f3F800000;
	@%p6 bra 	$L__BB1_3;
	cvt.s64.s32 	%rd16, %r4;
	add.s64 	%rd17, %rd2, %rd16;
	ld.global.u8 	%rs7, [%rd17];
	cvt.s64.s32 	%rd18, %r3;
	add.s64 	%rd19, %rd1, %rd18;
	st.global.u8 	[%rd19], %rs7;
	ld.global.u8 	%rs8, [%rd17+1];
	st.global.u8 	[%rd19+1], %rs8;
	ld.global.u8 	%rs9, [%rd17+2];
	st.global.u8 	[%rd19+2], %rs9;
	bra.uni 	$L__BB1_5;
$L__BB1_3:
	setp.leu.f32 	%p7, %f1, 0f00000000;
	@%p7 bra 	$L__BB1_5;
	mov.f32 	%f2, 0f3F800000;
	sub.f32 	%f3, %f2, %f1;
	cvt.s64.s32 	%rd10, %r4;
	add.s64 	%rd11, %rd2, %rd10;
	ld.global.u8 	%rs1, [%rd11];
	cvt.rn.f32.u16 	%f4, %rs1;
	cvt.s64.s32 	%rd12, %r3;
	cvta.to.global.u64 	%rd13, %rd3;
	add.s64 	%rd14, %rd13, %rd12;
	ld.global.u8 	%rs2, [%rd14];
	cvt.rn.f32.u16 	%f5, %rs2;
	mul.f32 	%f6, %f3, %f5;
	fma.rn.f32 	%f7, %f1, %f4, %f6;
	cvt.rzi.u32.f32 	%r16, %f7;
	add.s64 	%rd15, %rd1, %rd12;
	st.global.u8 	[%rd15], %r16;
	ld.global.u8 	%rs3, [%rd11+1];
	cvt.rn.f32.u16 	%f8, %rs3;
	ld.global.u8 	%rs4, [%rd14+1];
	cvt.rn.f32.u16 	%f9, %rs4;
	mul.f32 	%f10, %f3, %f9;
	fma.rn.f32 	%f11, %f1, %f8, %f10;
	cvt.rzi.u32.f32 	%r17, %f11;
	st.global.u8 	[%rd15+1], %r17;
	ld.global.u8 	%rs5, [%rd11+2];
	cvt.rn.f32.u16 	%f12, %rs5;
	ld.global.u8 	%rs6, [%rd14+2];
	cvt.rn.f32.u16 	%f13, %rs6;
	mul.f32 	%f14, %f3, %f13;
	fma.rn.f32 	%f15, %f1, %f12, %f14;
	cvt.rzi.u32.f32 	%r18, %f15;
	st.global.u8 	[%rd15+2], %r18;
$L__BB1_5:
	ret;

}
	// .globl	_Z25compute_alpha_mask_kernelPhS_Pfiii
.visible .entry _Z25compute_alpha_mask_kernelPhS_Pfiii(
	.param .u64 .ptr .align 1 _Z25compute_alpha_mask_kernelPhS_Pfiii_param_0,
	.param .u64 .ptr .align 1 _Z25compute_alpha_mask_kernelPhS_Pfiii_param_1,
	.param .u64 .ptr .align 1 _Z25compute_alpha_mask_kernelPhS_Pfiii_param_2,
	.param .u32 _Z25compute_alpha_mask_kernelPhS_Pfiii_param_3,
	.param .u32 _Z25compute_alpha_mask_kernelPhS_Pfiii_param_4,
	.param .u32 _Z25compute_alpha_mask_kernelPhS_Pfiii_param_5
)
{
	.reg .pred 	%p<103>;
	.reg .b16 	%rs<40>;
	.reg .b32 	%r<147>;
	.reg .b32 	%f<65>;
	.reg .b64 	%rd<50>;

	ld.param.u64 	%rd13, [_Z25compute_alpha_mask_kernelPhS_Pfiii_param_0];
	ld.param.u64 	%rd14, [_Z25compute_alpha_mask_kernelPhS_Pfiii_param_1];
	ld.param.u64 	%rd15, [_Z25compute_alpha_mask_kernelPhS_Pfiii_param_2];
	ld.param.u32 	%r67, [_Z25compute_alpha_mask_kernelPhS_Pfiii_param_3];
	ld.param.u32 	%r65, [_Z25compute_alpha_mask_kernelPhS_Pfiii_param_4];
	ld.param.u32 	%r66, [_Z25compute_alpha_mask_kernelPhS_Pfiii_param_5];
	cvta.to.global.u64 	%rd1, %rd14;
	cvta.to.global.u64 	%rd2, %rd13;
	cvta.to.global.u64 	%rd3, %rd15;
	mov.u32 	%r68, %ctaid.y;
	mov.u32 	%r69, %ntid.y;
	mov.u32 	%r70, %tid.y;
	mad.lo.s32 	%r1, %r68, %r69, %r70;
	setp.ge.s32 	%p13, %r1, %r67;
	@%p13 bra 	$L__BB2_60;
	setp.lt.s32 	%p14, %r65, 1;
	mov.b32 	%r130, -1;
	mov.u32 	%r136, %r130;
	@%p14 bra 	$L__BB2_40;
	mul.lo.s32 	%r2, %r66, %r1;
	mul.lo.s32 	%r3, %r65, %r1;
	setp.eq.s32 	%p15, %r65, 1;
	mov.b32 	%r136, -1;
	mov.b32 	%r132, 0;
	mov.u32 	%r130, %r136;
	@%p15 bra 	$L__BB2_27;
	and.b32  	%r132, %r65, 2147483646;
	mul.wide.u32 	%rd16, %r3, 4;
	add.s64 	%rd17, %rd16, %rd3;
	add.s64 	%rd49, %rd17, 4;
	mul.lo.s32 	%r126, %r2, 3;
	mul.lo.s32 	%r125, %r3, 3;
	mov.b32 	%r136, -1;
	mov.b32 	%r127, 0;
	mov.u32 	%r124, %r3;
$L__BB2_4:
	setp.ge.s32 	%p17, %r127, %r66;
	mov.pred 	%p97, 0;
	@%p17 bra 	$L__BB2_12;
	cvt.s64.s32 	%rd18, %r126;
	add.s64 	%rd6, %rd2, %rd18;
	ld.global.u8 	%rs7, [%rd6];
	setp.ne.s16 	%p18, %rs7, 0;
	@%p18 bra 	$L__BB2_8;
	ld.global.u8 	%rs8, [%rd6+1];
	setp.ne.s16 	%p19, %rs8, 0;
	@%p19 bra 	$L__BB2_8;
	ld.global.u8 	%rs10, [%rd6+2];
	setp.eq.s16 	%p20, %rs10, 0;
	mov.b16 	%rs37, 0;
	@%p20 bra 	$L__BB2_10;
$L__BB2_8:
	mul.wide.u32 	%rd19, %r124, 4;
	add.s64 	%rd20, %rd3, %rd19;
	mov.b32 	%r77, 1065353216;
	st.global.u32 	[%rd20], %r77;
	ld.global.u8 	%rs11, [%rd6];
	setp.ne.s16 	%p22, %rs11, 0;
	mov.pred 	%p97, -1;
	@%p22 bra 	$L__BB2_12;
	ld.global.u8 	%rs37, [%rd6+1];
$L__BB2_10:
	and.b16  	%rs12, %rs37, 255;
	setp.ne.s16 	%p24, %rs12, 0;
	mov.pred 	%p97, -1;
	@%p24 bra 	$L__BB2_12;
	ld.global.u8 	%rs13, [%rd6+2];
	setp.ne.s16 	%p97, %rs13, 0;
$L__BB2_12:
	cvt.u64.u32 	%rd21, %r125;
	add.s64 	%rd7, %rd1, %rd21;
	ld.global.u8 	%rs14, [%rd7];
	setp.ne.s16 	%p26, %rs14, 0;
	mov.pred 	%p98, -1;
	@%p26 bra 	$L__BB2_15;
	ld.global.u8 	%rs15, [%rd7+1];
	setp.ne.s16 	%p28, %rs15, 0;
	@%p28 bra 	$L__BB2_15;
	ld.global.u8 	%rs16, [%rd7+2];
	setp.ne.s16 	%p98, %rs16, 0;
$L__BB2_15:
	and.pred  	%p30, %p97, %p98;
	setp.eq.s32 	%p31, %r130, -1;
	selp.b32 	%r78, %r127, %r130, %p31;
	selp.b32 	%r13, %r78, %r130, %p30;
	selp.b32 	%r14, %r127, %r136, %p30;
	add.s32 	%r15, %r127, 1;
	setp.ge.s32 	%p32, %r15, %r66;
	mov.pred 	%p99, 0;
	@%p32 bra 	$L__BB2_23;
	add.s32 	%r79, %r126, 3;
	cvt.s64.s32 	%rd22, %r79;
	add.s64 	%rd8, %rd2, %rd22;
	ld.global.u8 	%rs17, [%rd8];
	setp.ne.s16 	%p33, %rs17, 0;
	@%p33 bra 	$L__BB2_19;
	ld.global.u8 	%rs18, [%rd8+1];
	setp.ne.s16 	%p34, %rs18, 0;
	@%p34 bra 	$L__BB2_19;
	ld.global.u8 	%rs20, [%rd8+2];
	setp.eq.s16 	%p35, %rs20, 0;
	mov.b16 	%rs38, 0;
	@%p35 bra 	$L__BB2_21;
$L__BB2_19:
	mov.b32 	%r80, 1065353216;
	st.global.u32 	[%rd49], %r80;
	ld.global.u8 	%rs21, [%rd8];
	setp.ne.s16 	%p37, %rs21, 0;
	mov.pred 	%p99, -1;
	@%p37 bra 	$L__BB2_23;
	ld.global.u8 	%rs38, [%rd8+1];
$L__BB2_21:
	and.b16  	%rs22, %rs38, 255;
	setp.ne.s16 	%p39, %rs22, 0;
	mov.pred 	%p99, -1;
	@%p39 bra 	$L__BB2_23;
	ld.global.u8 	%rs23, [%rd8+2];
	setp.ne.s16 	%p99, %rs23, 0;
$L__BB2_23:
	add.s32 	%r81, %r125, 3;
	cvt.u64.u32 	%rd23, %r81;
	add.s64 	%rd9, %rd1, %rd23;
	ld.global.u8 	%rs24, [%rd9];
	setp.ne.s16 	%p41, %rs24, 0;
	mov.pred 	%p100, -1;
	@%p41 bra 	$L__BB2_26;
	ld.global.u8 	%rs25, [%rd9+1];
	setp.ne.s16 	%p43, %rs25, 0;
	@%p43 bra 	$L__BB2_26;
	ld.global.u8 	%rs26, [%rd9+2];
	setp.ne.s16 	%p100, %rs26, 0;
$L__BB2_26:
	and.pred  	%p44, %p99, %p100;
	setp.eq.s32 	%p45, %r13, -1;
	selp.b32 	%r82, %r15, %r13, %p45;
	selp.b32 	%r130, %r82, %r13, %p44;
	selp.b32 	%r136, %r15, %r14, %p44;
	add.s64 	%rd49, %rd49, 8;
	add.s32 	%r126, %r126, 6;
	add.s32 	%r125, %r125, 6;
	add.s32 	%r124, %r124, 2;
	add.s32 	%r127, %r15, 1;
	setp.ne.s32 	%p46, %r127, %r132;
	@%p46 bra 	$L__BB2_4;
$L__BB2_27:
	and.b32  	%r83, %r65, 1;
	setp.eq.b32 	%p47, %r83, 1;
	not.pred 	%p48, %p47;
	@%p48 bra 	$L__BB2_40;
	setp.ge.s32 	%p50, %r132, %r66;
	mov.pred 	%p101, 0;
	@%p50 bra 	$L__BB2_36;
	add.s32 	%r84, %r132, %r2;
	mul.lo.s32 	%r85, %r84, 3;
	cvt.s64.s32 	%rd24, %r85;
	add.s64 	%rd11, %rd2, %rd24;
	ld.global.u8 	%rs27, [%rd11];
	setp.ne.s16 	%p51, %rs27, 0;
	@%p51 bra 	$L__BB2_32;
	ld.global.u8 	%rs28, [%rd11+1];
	setp.ne.s16 	%p52, %rs28, 0;
	@%p52 bra 	$L__BB2_32;
	ld.global.u8 	%rs30, [%rd11+2];
	setp.eq.s16 	%p53, %rs30, 0;
	mov.b16 	%rs39, 0;
	@%p53 bra 	$L__BB2_34;
$L__BB2_32:
	add.s32 	%r86, %r132, %r3;
	mul.wide.u32 	%rd25, %r86, 4;
	add.s64 	%rd26, %rd3, %rd25;
	mov.b32 	%r87, 1065353216;
	st.global.u32 	[%rd26], %r87;
	ld.global.u8 	%rs31, [%rd11];
	setp.ne.s16 	%p55, %rs31, 0;
	mov.pred 	%p101, -1;
	@%p55 bra 	$L__BB2_36;
	ld.global.u8 	%rs39, [%rd11+1];
$L__BB2_34:
	and.b16  	%rs32, %rs39, 255;
	setp.ne.s16 	%p57, %rs32, 0;
	mov.pred 	%p101, -1;
	@%p57 bra 	$L__BB2_36;
	ld.global.u8 	%rs33, [%rd11+2];
	setp.ne.s16 	%p101, %rs33, 0;
$L__BB2_36:
	add.s32 	%r88, %r132, %r3;
	mul.lo.s32 	%r89, %r88, 3;
	cvt.u64.u32 	%rd27, %r89;
	add.s64 	%rd12, %rd1, %rd27;
	ld.global.u8 	%rs34, [%rd12];
	setp.ne.s16 	%p59, %rs34, 0;
	mov.pred 	%p102, -1;
	@%p59 bra 	$L__BB2_39;
	ld.global.u8 	%rs35, [%rd12+1];
	setp.ne.s16 	%p61, %rs35, 0;
	@%p61 bra 	$L__BB2_39;
	ld.global.u8 	%rs36, [%rd12+2];
	setp.ne.s16 	%p102, %rs36, 0;
$L__BB2_39:
	and.pred  	%p62, %p101, %p102;
	setp.eq.s32 	%p63, %r130, -1;
	selp.b32 	%r90, %r132, %r130, %p63;
	selp.b32 	%r130, %r90, %r130, %p62;
	selp.b32 	%r136, %r132, %r136, %p62;
$L__BB2_40:
	setp.eq.s32 	%p64, %r130, -1;
	setp.eq.s32 	%p65, %r136, -1;
	setp.eq.s32 	%p66, %r136, %r130;
	or.pred  	%p67, %p65, %p66;
	or.pred  	%p68, %p64, %p67;
	@%p68 bra 	$L__BB2_60;
	sub.s32 	%r91, %r136, %r130;
	cvt.rn.f32.s32 	%f2, %r91;
	rcp.rn.f32 	%f1, %f2;
	add.s32 	%r92, %r136, %r130;
	shr.u32 	%r93, %r92, 31;
	add.s32 	%r94, %r92, %r93;
	shr.s32 	%r145, %r94, 1;
	setp.lt.s32 	%p69, %r145, %r130;
	@%p69 bra 	$L__BB2_50;
	mul.lo.s32 	%r32, %r65, %r1;
	add.s32 	%r33, %r145, -10;
	sub.s32 	%r95, %r145, %r130;
	add.s32 	%r34, %r95, 1;
	and.b32  	%r35, %r34, 3;
	setp.lt.u32 	%p70, %r95, 3;
	mov.u32 	%r140, %r130;
	@%p70 bra 	$L__BB2_45;
	and.b32  	%r36, %r34, -4;
	add.s32 	%r139, %r130, %r32;
	mov.b32 	%r141, 0;
	mov.u32 	%r140, %r130;
$L__BB2_44:
	.pragma "nounroll";
	setp.lt.s32 	%p71, %r140, %r33;
	cvt.rn.f32.s32 	%f3, %r141;
	mul.f32 	%f4, %f1, %f3;
	mov.f32 	%f5, 0f3F800000;
	sub.f32 	%f6, %f5, %f4;
	selp.f32 	%f7, 0f3F800000, %f6, %p71;
	mul.wide.s32 	%rd28, %r139, 4;
	add.s64 	%rd29, %rd3, %rd28;
	st.global.f32 	[%rd29], %f7;
	add.s32 	%r97, %r140, 1;
	setp.lt.s32 	%p72, %r97, %r33;
	add.s32 	%r98, %r141, 1;
	cvt.rn.f32.s32 	%f8, %r98;
	mul.f32 	%f9, %f1, %f8;
	sub.f32 	%f10, %f5, %f9;
	selp.f32 	%f11, 0f3F800000, %f10, %p72;
	st.global.f32 	[%rd29+4], %f11;
	add.s32 	%r99, %r140, 2;
	setp.lt.s32 	%p73, %r99, %r33;
	add.s32 	%r100, %r141, 2;
	cvt.rn.f32.s32 	%f12, %r100;
	mul.f32 	%f13, %f1, %f12;
	sub.f32 	%f14, %f5, %f13;
	selp.f32 	%f15, 0f3F800000, %f14, %p73;
	st.global.f32 	[%rd29+8], %f15;
	add.s32 	%r101, %r140, 3;
	setp.lt.s32 	%p74, %r101, %r33;
	add.s32 	%r102, %r141, 3;
	cvt.rn.f32.s32 	%f16, %r102;
	mul.f32 	%f17, %f1, %f16;
	sub.f32 	%f18, %f5, %f17;
	selp.f32 	%f19, 0f3F800000, %f18, %p74;
	st.global.f32 	[%rd29+12], %f19;
	add.s32 	%r140, %r140, 4;
	add.s32 	%r139, %r139, 4;
	add.s32 	%r141, %r141, 4;
	setp.eq.s32 	%p75, %r141, %r36;
	@%p75 bra 	$L__BB2_45;
	bra.uni 	$L__BB2_44;
$L__BB2_45:
	setp.eq.s32 	%p76, %r35, 0;
	@%p76 bra 	$L__BB2_50;
	setp.eq.s32 	%p77, %r35, 1;
	@%p77 bra 	$L__BB2_48;
	add.s32 	%r103, %r140, %r32;
	setp.lt.s32 	%p78, %r140, %r33;
	sub.s32 	%r104, %r140, %r130;
	cvt.rn.f32.s32 	%f20, %r104;
	mul.f32 	%f21, %f1, %f20;
	mov.f32 	%f22, 0f3F800000;
	sub.f32 	%f23, %f22, %f21;
	selp.f32 	%f24, 0f3F800000, %f23, %p78;
	mul.wide.s32 	%rd30, %r103, 4;
	add.s64 	%rd31, %rd3, %rd30;
	st.global.f32 	[%rd31], %f24;
	add.s32 	%r105, %r140, 1;
	setp.lt.s32 	%p79, %r105, %r33;
	sub.s32 	%r106, %r105, %r130;
	cvt.rn.f32.s32 	%f25, %r106;
	mul.f32 	%f26, %f1, %f25;
	sub.f32 	%f27, %f22, %f26;
	selp.f32 	%f28, 0f3F800000, %f27, %p79;
	st.global.f32 	[%rd31+4], %f28;
	add.s32 	%r140, %r140, 2;
$L__BB2_48:
	and.b32  	%r107, %r34, 1;
	setp.eq.b32 	%p80, %r107, 1;
	not.pred 	%p81, %p80;
	@%p81 bra 	$L__BB2_50;
	add.s32 	%r108, %r140, %r32;
	setp.lt.s32 	%p82, %r140, %r33;
	sub.s32 	%r109, %r140, %r130;
	cvt.rn.f32.s32 	%f29, %r109;
	mul.f32 	%f30, %f1, %f29;
	mov.f32 	%f31, 0f3F800000;
	sub.f32 	%f32, %f31, %f30;
	selp.f32 	%f33, 0f3F800000, %f32, %p82;
	mul.wide.s32 	%rd32, %r108, 4;
	add.s64 	%rd33, %rd3, %rd32;
	st.global.f32 	[%rd33], %f33;
$L__BB2_50:
	setp.ge.s32 	%p83, %r145, %r136;
	@%p83 bra 	$L__BB2_60;
	mul.lo.s32 	%r41, %r65, %r1;
	add.s32 	%r42, %r145, 10;
	sub.s32 	%r43, %r136, %r145;
	and.b32  	%r44, %r43, 3;
	sub.s32 	%r110, %r145, %r136;
	setp.gt.u32 	%p84, %r110, -4;
	@%p84 bra 	$L__BB2_55;
	add.s32 	%r144, %r145, 2;
	sub.s32 	%r143, %r145, %r130;
	and.b32  	%r111, %r43, -4;
	neg.s32 	%r142, %r111;
	cvt.s64.s32 	%rd34, %r41;
$L__BB2_53:
	.pragma "nounroll";
	add.s32 	%r112, %r144, -2;
	add.s32 	%r113, %r144, -1;
	setp.lt.s32 	%p85, %r112, %r42;
	add.s32 	%r114, %r143, 1;
	cvt.rn.f32.s32 	%f34, %r114;
	mul.f32 	%f35, %f1, %f34;
	mov.f32 	%f36, 0f3F800000;
	sub.f32 	%f37, %f36, %f35;
	selp.f32 	%f38, %f37, 0f00000000, %p85;
	cvt.s64.s32 	%rd35, %r112;
	add.s64 	%rd36, %rd35, %rd34;
	shl.b64 	%rd37, %rd36, 2;
	add.s64 	%rd38, %rd3, %rd37;
	st.global.f32 	[%rd38+4], %f38;
	setp.lt.s32 	%p86, %r113, %r42;
	add.s32 	%r115, %r143, 2;
	cvt.rn.f32.s32 	%f39, %r115;
	mul.f32 	%f40, %f1, %f39;
	sub.f32 	%f41, %f36, %f40;
	selp.f32 	%f42, %f41, 0f00000000, %p86;
	st.global.f32 	[%rd38+8], %f42;
	add.s32 	%r116, %r144, 1;
	setp.lt.s32 	%p87, %r144, %r42;
	add.s32 	%r117, %r143, 3;
	cvt.rn.f32.s32 	%f43, %r117;
	mul.f32 	%f44, %f1, %f43;
	sub.f32 	%f45, %f36, %f44;
	selp.f32 	%f46, %f45, 0f00000000, %p87;
	st.global.f32 	[%rd38+12], %f46;
	setp.lt.s32 	%p88, %r116, %r42;
	add.s32 	%r143, %r143, 4;
	cvt.rn.f32.s32 	%f47, %r143;
	mul.f32 	%f48, %f1, %f47;
	sub.f32 	%f49, %f36, %f48;
	selp.f32 	%f50, %f49, 0f00000000, %p88;
	st.global.f32 	[%rd38+16], %f50;
	add.s32 	%r144, %r144, 4;
	add.s32 	%r142, %r142, 4;
	setp.ne.s32 	%p89, %r142, 0;
	@%p89 bra 	$L__BB2_53;
	add.s32 	%r145, %r144, -2;
$L__BB2_55:
	setp.eq.s32 	%p90, %r44, 0;
	@%p90 bra 	$L__BB2_60;
	setp.eq.s32 	%p91, %r44, 1;
	@%p91 bra 	$L__BB2_58;
	add.s32 	%r118, %r145, 1;
	setp.lt.s32 	%p92, %r145, %r42;
	sub.s32 	%r119, %r118, %r130;
	cvt.rn.f32.s32 	%f51, %r119;
	mul.f32 	%f52, %f1, %f51;
	mov.f32 	%f53, 0f3F800000;
	sub.f32 	%f54, %f53, %f52;
	selp.f32 	%f55, %f54, 0f00000000, %p92;
	cvt.s64.s32 	%rd39, %r41;
	cvt.s64.s32 	%rd40, %r145;
	add.s64 	%rd41, %rd40, %rd39;
	shl.b64 	%rd42, %rd41, 2;
	add.s64 	%rd43, %rd3, %rd42;
	st.global.f32 	[%rd43+4], %f55;
	add.s32 	%r145, %r145, 2;
	setp.lt.s32 	%p93, %r118, %r42;
	sub.s32 	%r120, %r145, %r130;
	cvt.rn.f32.s32 	%f56, %r120;
	mul.f32 	%f57, %f1, %f56;
	sub.f32 	%f58, %f53, %f57;
	selp.f32 	%f59, %f58, 0f00000000, %p93;
	st.global.f32 	[%rd43+8], %f59;
$L__BB2_58:
	and.b32  	%r121, %r43, 1;
	setp.eq.b32 	%p94, %r121, 1;
	not.pred 	%p95, %p94;
	@%p95 bra 	$L__BB2_60;
	setp.lt.s32 	%p96, %r145, %r42;
	sub.s32 	%r122, %r145, %r130;
	add.s32 	%r123, %r122, 1;
	cvt.rn.f32.s32 	%f60, %r123;
	mul.f32 	%f61, %f1, %f60;
	mov.f32 	%f62, 0f3F800000;
	sub.f32 	%f63, %f62, %f61;
	selp.f32 	%f64, %f63, 0f00000000, %p96;
	cvt.s64.s32 	%rd44, %r41;
	cvt.s64.s32 	%rd45, %r145;
	add.s64 	%rd46, %rd45, %rd44;
	shl.b64 	%rd47, %rd46, 2;
	add.s64 	%rd48, %rd3, %rd47;
	st.global.f32 	[%rd48+4], %f64;
$L__BB2_60:
	ret;

}


// ===== COMPILED SASS (sm_100) =====

	.target	sm_100

	.elftype	@"ET_EXEC"


//--------------------- .note.nv.tkinfo           --------------------------
	.section	.note.nv.tkinfo,"",@"SHT_NOTE"
	.sectionflags	@"SHF_NOTE_NV_TKINFO"
	.tkinfo
        /*0018*/ 	.word	0x00000002
        /*0030*/ 	.string	""
        /*0030*/ 	.string	"ptxas"
        /*0030*/ 	.string	"Cuda compilation tools, release 13.0, V13.0.88"
        /*0030*/ 	.string	"Build cuda_13.0.r13.0/compiler.36424714_0"
        /*0030*/ 	.string	"-arch sm_100 -m 64 "



//--------------------- .note.nv.cuinfo           --------------------------
	.section	.note.nv.cuinfo,"",@"SHT_NOTE"
	.sectionflags	@"SHF_NOTE_NV_CUINFO"
        /*0018*/ 	.short	0x0002
        /*001a*/ 	.short	0x0064
        /*001c*/ 	.short	0x0082
	.zero		2


//--------------------- .nv.info                  --------------------------
	.section	.nv.info,"",@"SHT_CUDA_INFO"
	.align	4


	//----- nvinfo : EIATTR_REGCOUNT
	.align		4
        /*0000*/ 	.byte	0x04, 0x2f
        /*0002*/ 	.short	(.L_1 - .L_0)
	.align		4
.L_0:
        /*0004*/ 	.word	index@(_Z17warp_image_kernelPhS_iiiiPf)
        /*0008*/ 	.word	0x00000013


	//----- nvinfo : EIATTR_FRAME_SIZE
	.align		4
.L_1:
        /*000c*/ 	.byte	0x04, 0x11
        /*000e*/ 	.short	(.L_3 - .L_2)
	.align		4
.L_2:
        /*0010*/ 	.word	index@($__internal_1_$__cuda_sm3x_div_rn_noftz_f32_slowpath)
        /*0014*/ 	.word	0x00000000


	//----- nvinfo : EIATTR_FRAME_SIZE
	.align		4
.L_3:
        /*0018*/ 	.byte	0x04, 0x11
        /*001a*/ 	.short	(.L_5 - .L_4)
	.align		4
.L_4:
        /*001c*/ 	.word	index@(_Z17warp_image_kernelPhS_iiiiPf)
        /*0020*/ 	.word	0x00000000


	//----- nvinfo : EIATTR_REGCOUNT
	.align		4
.L_5:
        /*0024*/ 	.byte	0x04, 0x2f
        /*0026*/ 	.short	(.L_7 - .L_6)
	.align		4
.L_6:
        /*0028*/ 	.word	index@(_Z22linear_blending_kernelPhS_S_Pfiii)
        /*002c*/ 	.word	0x00000010


	//----- nvinfo : EIATTR_FRAME_SIZE
	.align		4
.L_7:
        /*0030*/ 	.byte	0x04, 0x11
        /*0032*/ 	.short	(.L_9 - .L_8)
	.align		4
.L_8:
        /*0034*/ 	.word	index@(_Z22linear_blending_kernelPhS_S_Pfiii)
        /*0038*/ 	.word	0x00000000


	//----- nvinfo : EIATTR_REGCOUNT
	.align		4
.L_9:
        /*003c*/ 	.byte	0x04, 0x2f
        /*003e*/ 	.short	(.L_11 - .L_10)
	.align		4
.L_10:
        /*0040*/ 	.word	index@(_Z25compute_alpha_mask_kernelPhS_Pfiii)
        /*0044*/ 	.word	0x0000001a


	//----- nvinfo : EIATTR_FRAME_SIZE
	.align		4
.L_11:
        /*0048*/ 	.byte	0x04, 0x11
        /*004a*/ 	.short	(.L_13 - .L_12)
	.align		4
.L_12:
        /*004c*/ 	.word	index@($__internal_0_$__cuda_sm20_rcp_rn_f32_slowpath)
        /*0050*/ 	.word	0x00000000


	//----- nvinfo : EIATTR_FRAME_SIZE
	.align		4
.L_13:
        /*0054*/ 	.byte	0x04, 0x11
        /*0056*/ 	.short	(.L_15 - .L_14)
	.align		4
.L_14:
        /*0058*/ 	.word	index@(_Z25compute_alpha_mask_kernelPhS_Pfiii)
        /*005c*/ 	.word	0x00000000


	//----- nvinfo : EIATTR_MIN_STACK_SIZE
	.align		4
.L_15:
        /*0060*/ 	.byte	0x04, 0x12
        /*0062*/ 	.short	(.L_17 - .L_16)
	.align		4
.L_16:
        /*0064*/ 	.word	index@(_Z25compute_alpha_mask_kernelPhS_Pfiii)
        /*0068*/ 	.word	0x00000000


	//----- nvinfo : EIATTR_MIN_STACK_SIZE
	.align		4
.L_17:
        /*006c*/ 	.byte	0x04, 0x12
        /*006e*/ 	.short	(.L_19 - .L_18)
	.align		4
.L_18:
        /*0070*/ 	.word	index@(_Z22linear_blending_kernelPhS_S_Pfiii)
        /*0074*/ 	.word	0x00000000


	//----- nvinfo : EIATTR_MIN_STACK_SIZE
	.align		4
.L_19:
        /*0078*/ 	.byte	0x04, 0x12
        /*007a*/ 	.short	(.L_21 - .L_20)
	.align		4
.L_20:
        /*007c*/ 	.word	index@(_Z17warp_image_kernelPhS_iiiiPf)
        /*0080*/ 	.word	0x00000000
.L_21:


//--------------------- .nv.compat                --------------------------
	.section	.nv.compat,"",@"SHT_CUDA_COMPAT_INFO"
	.align	4
        /*0000*/ 	.byte	0x02, 0x09, 0x00, 0x00, 0x02, 0x02, 0x01, 0x00, 0x02, 0x05, 0x05, 0x00, 0x03, 0x07, 0x01, 0x01
        /*0010*/ 	.byte	0x02, 0x03, 0x00, 0x00, 0x02, 0x06, 0x01, 0x00, 0x04, 0x0b, 0x08, 0x00, 0x01, 0x00, 0x00, 0x00
        /*0020*/ 	.byte	0x00, 0x00, 0x00, 0x00


//--------------------- .nv.info._Z25compute_alpha_mask_kernelPhS_Pfiii --------------------------
	.section	.nv.info._Z25compute_alpha_mask_kernelPhS_Pfiii,"",@"SHT_CUDA_INFO"
	.sectionflags	@""
	.align	4


	//----- nvinfo : EIATTR_CUDA_API_VERSION
	.align		4
        /*0000*/ 	.byte	0x04, 0x37
        /*0002*/ 	.short	(.L_23 - .L_22)
.L_22:
        /*0004*/ 	.word	0x00000082


	//----- nvinfo : EIATTR_KPARAM_INFO
	.align		4
.L_23:
        /*0008*/ 	.byte	0x04, 0x17
        /*000a*/ 	.short	(.L_25 - .L_24)
.L_24:
        /*000c*/ 	.word	0x00000000
        /*0010*/ 	.short	0x0005
        /*0012*/ 	.short	0x0020
        /*0014*/ 	.byte	0x00, 0xf0, 0x11, 0x00


	//----- nvinfo : EIATTR_KPARAM_INFO
	.align		4
.L_25:
        /*0018*/ 	.byte	0x04, 0x17
        /*001a*/ 	.short	(.L_27 - .L_26)
.L_26:
        /*001c*/ 	.word	0x00000000
        /*0020*/ 	.short	0x0004
        /*0022*/ 	.short	0x001c
        /*0024*/ 	.byte	0x00, 0xf0, 0x11, 0x00


	//----- nvinfo : EIATTR_KPARAM_INFO
	.align		4
.L_27:
        /*0028*/ 	.byte	0x04, 0x17
        /*002a*/ 	.short	(.L_29 - .L_28)
.L_28:
        /*002c*/ 	.word	0x00000000
        /*0030*/ 	.short	0x0003
        /*0032*/ 	.short	0x0018
        /*0034*/ 	.byte	0x00, 0xf0, 0x11, 0x00


	//----- nvinfo : EIATTR_KPARAM_INFO
	.align		4
.L_29:
        /*0038*/ 	.byte	0x04, 0x17
        /*003a*/ 	.short	(.L_31 - .L_30)
.L_30:
        /*003c*/ 	.word	0x00000000
        /*0040*/ 	.short	0x0002
        /*0042*/ 	.short	0x0010
        /*0044*/ 	.byte	0x00, 0xf5, 0x21, 0x00


	//----- nvinfo : EIATTR_KPARAM_INFO
	.align		4
.L_31:
        /*0048*/ 	.byte	0x04, 0x17
        /*004a*/ 	.short	(.L_33 - .L_32)
.L_32:
        /*004c*/ 	.word	0x00000000
        /*0050*/ 	.short	0x0001
        /*0052*/ 	.short	0x0008
        /*0054*/ 	.byte	0x00, 0xf5, 0x21, 0x00


	//----- nvinfo : EIATTR_KPARAM_INFO
	.align		4
.L_33:
        /*0058*/ 	.byte	0x04, 0x17
        /*005a*/ 	.short	(.L_35 - .L_34)
.L_34:
        /*005c*/ 	.word	0x00000000
        /*0060*/ 	.short	0x0000
        /*0062*/ 	.short	0x0000
        /*0064*/ 	.byte	0x00, 0xf5, 0x21, 0x00


	//----- nvinfo : EIATTR_SPARSE_MMA_MASK
	.align		4
.L_35:
        /*0068*/ 	.byte	0x03, 0x50
        /*006a*/ 	.short	0x0000


	//----- nvinfo : EIATTR_MAXREG_COUNT
	.align		4
        /*006c*/ 	.byte	0x03, 0x1b
        /*006e*/ 	.short	0x00ff


	//----- nvinfo : EIATTR_MERCURY_ISA_VERSION
	.align		4
        /*0070*/ 	.byte	0x03, 0x5f
        /*0072*/ 	.short	0x0101


	//----- nvinfo : EIATTR_VRC_CTA_INIT_COUNT
	.align		4
        /*0074*/ 	.byte	0x02, 0x4a
	.zero		1
	.zero		1


	//----- nvinfo : EIATTR_EXIT_INSTR_OFFSETS
	.align		4
        /*0078*/ 	.byte	0x04, 0x1c
        /*007a*/ 	.short	(.L_37 - .L_36)


	//   ....[0]....
.L_36:
        /*007c*/ 	.word	0x00000070


	//   ....[1]....
        /*0080*/ 	.word	0x00000db0


	//   ....[2]....
        /*0084*/ 	.word	0x00001480


	//   ....[3]....
        /*0088*/ 	.word	0x00001800


	//   ....[4]....
        /*008c*/ 	.word	0x000019b0


	//   ....[5]....
        /*0090*/ 	.word	0x00001a80


	//----- nvinfo : EIATTR_CRS_STACK_SIZE
	.align		4
.L_37:
        /*0094*/ 	.byte	0x04, 0x1e
        /*0096*/ 	.short	(.L_39 - .L_38)
.L_38:
        /*0098*/ 	.word	0x00000000


	//----- nvinfo : EIATTR_CBANK_PARAM_SIZE
	.align		4
.L_39:
        /*009c*/ 	.byte	0x03, 0x19
        /*009e*/ 	.short	0x0024


	//----- nvinfo : EIATTR_PARAM_CBANK
	.align		4
        /*00a0*/ 	.byte	0x04, 0x0a
        /*00a2*/ 	.short	(.L_41 - .L_40)
	.align		4
.L_40:
        /*00a4*/ 	.word	index@(.nv.constant0._Z25compute_alpha_mask_kernelPhS_Pfiii)
        /*00a8*/ 	.short	0x0380
        /*00aa*/ 	.short	0x0024


	//----- nvinfo : EIATTR_SW_WAR
	.align		4
.L_41:
        /*00ac*/ 	.byte	0x04, 0x36
        /*00ae*/ 	.short	(.L_43 - .L_42)
.L_42:
        /*00b0*/ 	.word	0x00000008
.L_43:


//--------------------- .nv.info._Z22linear_blending_kernelPhS_S_Pfiii --------------------------
	.section	.nv.info._Z22linear_blending_kernelPhS_S_Pfiii,"",@"SHT_CUDA_INFO"
	.sectionflags	@""
	.align	4


	//----- nvinfo : EIATTR_CUDA_API_VERSION
	.align		4
        /*0000*/ 	.byte	0x04, 0x37
        /*0002*/ 	.short	(.L_45 - .L_44)
.L_44:
        /*0004*/ 	.word	0x00000082


	//----- nvinfo : EIATTR_KPARAM_INFO
	.align		4
.L_45:
        /*0008*/ 	.byte	0x04, 0x17
        /*000a*/ 	.short	(.L_47 - .L_46)
.L_46:
        /*000c*/ 	.word	0x00000000
        /*0010*/ 	.short	0x0006
        /*0012*/ 	.short	0x0028
        /*0014*/ 	.byte	0x00, 0xf0, 0x11, 0x00


	//----- nvinfo : EIATTR_KPARAM_INFO
	.align		4
.L_47:
        /*0018*/ 	.byte	0x04, 0x17
        /*001a*/ 	.short	(.L_49 - .L_48)
.L_48:
        /*001c*/ 	.word	0x00000000
        /*0020*/ 	.short	0x0005
        /*0022*/ 	.short	0x0024
        /*0024*/ 	.byte	0x00, 0xf0, 0x11, 0x00


	//----- nvinfo : EIATTR_KPARAM_INFO
	.align		4
.L_49:
        /*0028*/ 	.byte	0x04, 0x17
        /*002a*/ 	.short	(.L_51 - .L_50)
.L_50:
        /*002c*/ 	.word	0x00000000
        /*0030*/ 	.short	0x0004
        /*0032*/ 	.short	0x0020
        /*0034*/ 	.byte	0x00, 0xf0, 0x11, 0x00


	//----- nvinfo : EIATTR_KPARAM_INFO
	.align		4
.L_51:
        /*0038*/ 	.byte	0x04, 0x17
        /*003a*/ 	.short	(.L_53 - .L_52)
.L_52:
        /*003c*/ 	.word	0x00000000
        /*0040*/ 	.short	0x0003
        /*0042*/ 	.short	0x0018
        /*0044*/ 	.byte	0x00, 0xf5, 0x21, 0x00


	//----- nvinfo : EIATTR_KPARAM_INFO
	.align		4
.L_53:
        /*0048*/ 	.byte	0x04, 0x17
        /*004a*/ 	.short	(.L_55 - .L_54)
.L_54:
        /*004c*/ 	.word	0x00000000
        /*0050*/ 	.short	0x0002
        /*0052*/ 	.short	0x0010
        /*0054*/ 	.byte	0x00, 0xf5, 0x21, 0x00


	//----- nvinfo : EIATTR_KPARAM_INFO
	.align		4
.L_55:
        /*0058*/ 	.byte	0x04, 0x17
        /*005a*/ 	.short	(.L_57 - .L_56)
.L_56:
        /*005c*/ 	.word	0x00000000
        /*0060*/ 	.short	0x0001
        /*0062*/ 	.short	0x0008
        /*0064*/ 	.byte	0x00, 0xf5, 0x21, 0x00


	//----- nvinfo : EIATTR_KPARAM_INFO
	.align		4
.L_57:
        /*0068*/ 	.byte	0x04, 0x17
        /*006a*/ 	.short	(.L_59 - .L_58)
.L_58:
        /*006c*/ 	.word	0x00000000
        /*0070*/ 	.short	0x0000
        /*0072*/ 	.short	0x0000
        /*0074*/ 	.byte	0x00, 0xf5, 0x21, 0x00


	//----- nvinfo : EIATTR_SPARSE_MMA_MASK
	.align		4
.L_59:
        /*0078*/ 	.byte	0x03, 0x50
        /*007a*/ 	.short	0x0000


	//----- nvinfo : EIATTR_MAXREG_COUNT
	.align		4
        /*007c*/ 	.byte	0x03, 0x1b
        /*007e*/ 	.short	0x00ff


	//----- nvinfo : EIATTR_MERCURY_ISA_VERSION
	.align		4
        /*0080*/ 	.byte	0x03, 0x5f
        /*0082*/ 	.short	0x0101


	//----- nvinfo : EIATTR_VRC_CTA_INIT_COUNT
	.align		4
        /*0084*/ 	.byte	0x02, 0x4a
	.zero		1
	.zero		1


	//----- nvinfo : EIATTR_EXIT_INSTR_OFFSETS
	.align		4
        /*0088*/ 	.byte	0x04, 0x1c
        /*008a*/ 	.short	(.L_61 - .L_60)


	//   ....[0]....
.L_60:
        /*008c*/ 	.word	0x000000e0


	//   ....[1]....
        /*0090*/ 	.word	0x00000250


	//   ....[2]....
        /*0094*/ 	.word	0x00000270


	//   ....[3]....
        /*0098*/ 	.word	0x000004a0


	//----- nvinfo : EIATTR_CRS_STACK_SIZE
	.align		4
.L_61:
        /*009c*/ 	.byte	0x04, 0x1e
        /*009e*/ 	.short	(.L_63 - .L_62)
.L_62:
        /*00a0*/ 	.word	0x00000000


	//----- nvinfo : EIATTR_CBANK_PARAM_SIZE
	.align		4
.L_63:
        /*00a4*/ 	.byte	0x03, 0x19
        /*00a6*/ 	.short	0x002c


	//----- nvinfo : EIATTR_PARAM_CBANK
	.align		4
        /*00a8*/ 	.byte	0x04, 0x0a
        /*00aa*/ 	.short	(.L_65 - .L_64)
	.align		4
.L_64:
        /*00ac*/ 	.word	index@(.nv.constant0._Z22linear_blending_kernelPhS_S_Pfiii)
        /*00b0*/ 	.short	0x0380
        /*00b2*/ 	.short	0x002c


	//----- nvinfo : EIATTR_SW_WAR
	.align		4
.L_65:
        /*00b4*/ 	.byte	0x04, 0x36
        /*00b6*/ 	.short	(.L_67 - .L_66)
.L_66:
        /*00b8*/ 	.word	0x00000008
.L_67:


//--------------------- .nv.info._Z17warp_image_kernelPhS_iiiiPf --------------------------
	.section	.nv.info._Z17warp_image_kernelPhS_iiiiPf,"",@"SHT_CUDA_INFO"
	.sectionflags	@""
	.align	4


	//----- nvinfo : EIATTR_CUDA_API_VERSION
	.align		4
        /*0000*/ 	.byte	0x04, 0x37
        /*0002*/ 	.short	(.L_69 - .L_68)
.L_68:
        /*0004*/ 	.word	0x00000082


	//----- nvinfo : EIATTR_KPARAM_INFO
	.align		4
.L_69:
        /*0008*/ 	.byte	0x04, 0x17
        /*000a*/ 	.short	(.L_71 - .L_70)
.L_70:
        /*000c*/ 	.word	0x00000000
        /*0010*/ 	.short	0x0006
        /*0012*/ 	.short	0x0020
        /*0014*/ 	.byte	0x00, 0xf5, 0x21, 0x00


	//----- nvinfo : EIATTR_KPARAM_INFO
	.align		4
.L_71:
        /*0018*/ 	.byte	0x04, 0x17
        /*001a*/ 	.short	(.L_73 - .L_72)
.L_72:
        /*001c*/ 	.word	0x00000000
        /*0020*/ 	.short	0x0005
        /*0022*/ 	.short	0x001c
        /*0024*/ 	.byte	0x00, 0xf0, 0x11, 0x00


	//----- nvinfo : EIATTR_KPARAM_INFO
	.align		4
.L_73:
        /*0028*/ 	.byte	0x04, 0x17
        /*002a*/ 	.short	(.L_75 - .L_74)
.L_74:
        /*002c*/ 	.word	0x00000000
        /*0030*/ 	.short	0x0004
        /*0032*/ 	.short	0x0018
        /*0034*/ 	.byte	0x00, 0xf0, 0x11, 0x00


	//----- nvinfo : EIATTR_KPARAM_INFO
	.align		4
.L_75:
        /*0038*/ 	.byte	0x04, 0x17
        /*003a*/ 	.short	(.L_77 - .L_76)
.L_76:
        /*003c*/ 	.word	0x00000000
        /*0040*/ 	.short	0x0003
        /*0042*/ 	.short	0x0014
        /*0044*/ 	.byte	0x00, 0xf0, 0x11, 0x00


	//----- nvinfo : EIATTR_KPARAM_INFO
	.align		4
.L_77:
        /*0048*/ 	.byte	0x04, 0x17
        /*004a*/ 	.short	(.L_79 - .L_78)
.L_78:
        /*004c*/ 	.word	0x00000000
        /*0050*/ 	.short	0x0002
        /*0052*/ 	.short	0x0010
        /*0054*/ 	.byte	0x00, 0xf0, 0x11, 0x00


	//----- nvinfo : EIATTR_KPARAM_INFO
	.align		4
.L_79:
        /*0058*/ 	.byte	0x04, 0x17
        /*005a*/ 	.short	(.L_81 - .L_80)
.L_80:
        /*005c*/ 	.word	0x00000000
        /*0060*/ 	.short	0x0001
        /*0062*/ 	.short	0x0008
        /*0064*/ 	.byte	0x00, 0xf5, 0x21, 0x00


	//----- nvinfo : EIATTR_KPARAM_INFO
	.align		4
.L_81:
        /*0068*/ 	.byte	0x04, 0x17
        /*006a*/ 	.short	(.L_83 - .L_82)
.L_82:
        /*006c*/ 	.word	0x00000000
        /*0070*/ 	.short	0x0000
        /*0072*/ 	.short	0x0000
        /*0074*/ 	.byte	0x00, 0xf5, 0x21, 0x00


	//----- nvinfo : EIATTR_SPARSE_MMA_MASK
	.align		4
.L_83:
        /*0078*/ 	.byte	0x03, 0x50
        /*007a*/ 	.short	0x0000


	//----- nvinfo : EIATTR_MAXREG_COUNT
	.align		4
        /*007c*/ 	.byte	0x03, 0x1b
        /*007e*/ 	.short	0x00ff


	//----- nvinfo : EIATTR_MERCURY_ISA_VERSION
	.align		4
        /*0080*/ 	.byte	0x03, 0x5f
        /*0082*/ 	.short	0x0101


	//----- nvinfo : EIATTR_VRC_CTA_INIT_COUNT
	.align		4
        /*0084*/ 	.byte	0x02, 0x4a
	.zero		1
	.zero		1


	//----- nvinfo : EIATTR_EXIT_INSTR_OFFSETS
	.align		4
        /*0088*/ 	.byte	0x04, 0x1c
        /*008a*/ 	.short	(.L_85 - .L_84)


	//   ....[0]....
.L_84:
        /*008c*/ 	.word	0x000000c0


	//   ....[1]....
        /*0090*/ 	.word	0x00000180


	//   ....[2]....
        /*0094*/ 	.word	0x000004d0


	//   ....[3]....
        /*0098*/ 	.word	0x000005e0


	//----- nvinfo : EIATTR_CRS_STACK_SIZE
	.align		4
.L_85:
        /*009c*/ 	.byte	0x04, 0x1e
        /*009e*/ 	.short	(.L_87 - .L_86)
.L_86:
        /*00a0*/ 	.word	0x00000000


	//----- nvinfo : EIATTR_CBANK_PARAM_SIZE
	.align		4
.L_87:
        /*00a4*/ 	.byte	0x03, 0x19
        /*00a6*/ 	.short	0x0028


	//----- nvinfo : EIATTR_PARAM_CBANK
	.align		4
        /*00a8*/ 	.byte	0x04, 0x0a
        /*00aa*/ 	.short	(.L_89 - .L_88)
	.align		4
.L_88:
        /*00ac*/ 	.word	index@(.nv.constant0._Z17warp_image_kernelPhS_iiiiPf)
        /*00b0*/ 	.short	0x0380
        /*00b2*/ 	.short	0x0028


	//----- nvinfo : EIATTR_SW_WAR
	.align		4
.L_89:
        /*00b4*/ 	.byte	0x04, 0x36
        /*00b6*/ 	.short	(.L_91 - .L_90)
.L_90:
        /*00b8*/ 	.word	0x00000008
.L_91:


//--------------------- .nv.callgraph             --------------------------
	.section	.nv.callgraph,"",@"SHT_CUDA_CALLGRAPH"
	.align	4
	.sectionentsize	8
	.align		4
        /*0000*/ 	.word	0x00000000
	.align		4
        /*0004*/ 	.word	0xffffffff
	.align		4
        /*0008*/ 	.word	0x00000000
	.align		4
        /*000c*/ 	.word	0xfffffffe
	.align		4
        /*0010*/ 	.word	0x00000000
	.align		4
        /*0014*/ 	.word	0xfffffffd
	.align		4
        /*0018*/ 	.word	0x00000000
	.align		4
        /*001c*/ 	.word	0xfffffffc


//--------------------- .text._Z25compute_alpha_mask_kernelPhS_Pfiii --------------------------
	.section	.text._Z25compute_alpha_mask_kernelPhS_Pfiii,"ax",@progbits
	.align	128
        .global         _Z25compute_alpha_mask_kernelPhS_Pfiii
        .type           _Z25compute_alpha_mask_kernelPhS_Pfiii,@function
        .size           _Z25compute_alpha_mask_kernelPhS_Pfiii,(.L_x_63 - _Z25compute_alpha_mask_kernelPhS_Pfiii)
        .other          _Z25compute_alpha_mask_kernelPhS_Pfiii,@"STO_CUDA_ENTRY STV_DEFAULT"
_Z25compute_alpha_mask_kernelPhS_Pfiii:
.text._Z25compute_alpha_mask_kernelPhS_Pfiii:
[----:B------:R-:W-:Y:S01]  /*0000*/  LDC R1, c[0x0][0x37c] ;  /* 0x0000df00ff017b82 */ /* 0x000fe20000000800 */
[----:B------:R-:W0:Y:S07]  /*0010*/  S2R R3, SR_TID.Y ;  /* 0x0000000000037919 */ /* 0x000e2e0000002200 */
[----:B------:R-:W0:Y:S01]  /*0020*/  S2UR UR4, SR_CTAID.Y ;  /* 0x00000000000479c3 */ /* 0x000e220000002600 */
[----:B------:R-:W1:Y:S07]  /*0030*/  LDCU UR5, c[0x0][0x398] ;  /* 0x00007300ff0577ac */ /* 0x000e6e0008000800 */
[----:B------:R-:W0:Y:S02]  /*0040*/  LDC R4, c[0x0][0x364] ;  /* 0x0000d900ff047b82 */ /* 0x000e240000000800 */
[----:B0-----:R-:W-:-:S05]  /*0050*/  IMAD R4, R4, UR4, R3 ;  /* 0x0000000404047c24 */ /* 0x001fca000f8e0203 */
[----:B-1----:R-:W-:-:S13]  /*0060*/  ISETP.GE.AND P0, PT, R4, UR5, PT ;  /* 0x0000000504007c0c */ /* 0x002fda000bf06270 */
[----:B------:R-:W-:Y:S05]  /*0070*/  @P0 EXIT ;  /* 0x000000000000094d */ /* 0x000fea0003800000 */
[----:B------:R-:W0:Y:S01]  /*0080*/  LDCU UR4, c[0x0][0x39c] ;  /* 0x00007380ff0477ac */ /* 0x000e220008000800 */
[----:B------:R-:W-:Y:S02]  /*0090*/  IMAD.MOV.U32 R6, RZ, RZ, -0x1 ;  /* 0xffffffffff067424 */ /* 0x000fe400078e00ff */
[----:B------:R-:W-:Y:S01]  /*00a0*/  IMAD.MOV.U32 R5, RZ, RZ, -0x1 ;  /* 0xffffffffff057424 */ /* 0x000fe200078e00ff */
[----:B------:R-:W1:Y:S01]  /*00b0*/  LDCU.64 UR6, c[0x0][0x358] ;  /* 0x00006b00ff0677ac */ /* 0x000e620008000a00 */
[----:B0-----:R-:W-:-:S09]  /*00c0*/  UISETP.GE.AND UP0, UPT, UR4, 0x1, UPT ;  /* 0x000000010400788c */ /* 0x001fd2000bf06270 */
[----:B-1----:R-:W-:Y:S05]  /*00d0*/  BRA.U !UP0, `(.L_x_0) ;  /* 0x0000000d08287547 */ /* 0x002fea000b800000 */
[----:B------:R-:W0:Y:S01]  /*00e0*/  LDCU UR5, c[0x0][0x3a0] ;  /* 0x00007400ff0577ac */ /* 0x000e220008000800 */
[C---:B------:R-:W-:Y:S02]  /*00f0*/  IMAD R14, R4.reuse, UR4, RZ ;  /* 0x00000004040e7c24 */ /* 0x040fe4000f8e02ff */
[----:B------:R-:W-:Y:S01]  /*0100*/  IMAD.MOV.U32 R5, RZ, RZ, -0x1 ;  /* 0xffffffffff057424 */ /* 0x000fe200078e00ff */
[----:B------:R-:W-:Y:S01]  /*0110*/  UISETP.NE.AND UP0, UPT, UR4, 0x1, UPT ;  /* 0x000000010400788c */ /* 0x000fe2000bf05270 */
[----:B------:R-:W-:Y:S02]  /*0120*/  IMAD.MOV.U32 R15, RZ, RZ, RZ ;  /* 0x000000ffff0f7224 */ /* 0x000fe400078e00ff */
[----:B------:R-:W-:Y:S02]  /*0130*/  IMAD.MOV.U32 R6, RZ, RZ, -0x1 ;  /* 0xffffffffff067424 */ /* 0x000fe400078e00ff */
[----:B0-----:R-:W-:-:S04]  /*0140*/  IMAD R12, R4, UR5, RZ ;  /* 0x00000005040c7c24 */ /* 0x001fc8000f8e02ff */
[----:B------:R-:W-:Y:S05]  /*0150*/  BRA.U !UP0, `(.L_x_1) ;  /* 0x00000009080c7547 */ /* 0x000fea000b800000 */
[----:B------:R-:W0:Y:S01]  /*0160*/  LDC.64 R10, c[0x0][0x390] ;  /* 0x0000e400ff0a7b82 */ /* 0x000e220000000a00 */
[----:B------:R-:W-:Y:S01]  /*0170*/  ULOP3.LUT UR4, UR4, 0x7ffffffe, URZ, 0xc0, !UPT ;  /* 0x7ffffffe04047892 */ /* 0x000fe2000f8ec0ff */
[----:B------:R-:W-:Y:S01]  /*0180*/  IMAD R19, R12, 0x3, RZ ;  /* 0x000000030c137824 */ /* 0x000fe200078e02ff */
[----:B------:R-:W1:Y:S01]  /*0190*/  LDCU UR5, c[0x0][0x3a0] ;  /* 0x00007400ff0577ac */ /* 0x000e620008000800 */
[C---:B------:R-:W-:Y:S02]  /*01a0*/  IMAD R18, R14.reuse, 0x3, RZ ;  /* 0x000000030e127824 */ /* 0x040fe400078e02ff */
[----:B------:R-:W-:Y:S01]  /*01b0*/  IMAD.MOV.U32 R5, RZ, RZ, -0x1 ;  /* 0xffffffffff057424 */ /* 0x000fe200078e00ff */
[----:B------:R-:W2:Y:S01]  /*01c0*/  LDCU.64 UR8, c[0x0][0x380] ;  /* 0x00007000ff0877ac */ /* 0x000ea20008000a00 */
[----:B------:R-:W3:Y:S01]  /*01d0*/  LDC.64 R2, c[0x0][0x390] ;  /* 0x0000e400ff027b82 */ /* 0x000ee20000000a00 */
[----:B------:R-:W-:Y:S02]  /*01e0*/  IMAD.MOV.U32 R0, RZ, RZ, RZ ;  /* 0x000000ffff007224 */ /* 0x000fe400078e00ff */
[----:B------:R-:W-:Y:S01]  /*01f0*/  IMAD.U32 R15, RZ, RZ, UR4 ;  /* 0x00000004ff0f7e24 */ /* 0x000fe2000f8e00ff */
[----:B------:R-:W4:Y:S01]  /*0200*/  LDCU.64 UR10, c[0x0][0x388] ;  /* 0x00007100ff0a77ac */ /* 0x000f220008000a00 */
[----:B0-----:R-:W-:-:S03]  /*0210*/  IMAD.WIDE.U32 R10, R14, 0x4, R10 ;  /* 0x000000040e0a7825 */ /* 0x001fc600078e000a */
[----:B------:R-:W-:-:S05]  /*0220*/  IADD3 R13, P0, PT, R10, 0x4, RZ ;  /* 0x000000040a0d7810 */ /* 0x000fca0007f1e0ff */
[----:B------:R-:W-:Y:S02]  /*0230*/  IMAD.X R10, RZ, RZ, R11, P0 ;  /* 0x000000ffff0a7224 */ /* 0x000fe400000e060b */
[----:B-1234-:R-:W-:-:S07]  /*0240*/  IMAD.MOV.U32 R11, RZ, RZ, R14 ;  /* 0x000000ffff0b7224 */ /* 0x01efce00078e000e */
.L_x_16:
[----:B------:R-:W-:Y:S01]  /*0250*/  ISETP.GE.AND P1, PT, R0, UR5, PT ;  /* 0x0000000500007c0c */ /* 0x000fe2000bf26270 */
[----:B------:R-:W-:Y:S01]  /*0260*/  IMAD.MOV.U32 R17, RZ, RZ, R6 ;  /* 0x000000ffff117224 */ /* 0x000fe200078e0006 */
[----:B------:R-:W-:-:S11]  /*0270*/  PLOP3.LUT P0, PT, PT, PT, PT, 0x8, 0x80 ;  /* 0x000000000080781c */ /* 0x000fd60003f0e170 */
[----:B------:R-:W-:Y:S05]  /*0280*/  @P1 BRA `(.L_x_2) ;  /* 0x00000000007c1947 */ /* 0x000fea0003800000 */
[----:B------:R-:W-:-:S04]  /*0290*/  IADD3 R6, P0, PT, R19, UR8, RZ ;  /* 0x0000000813067c10 */ /* 0x000fc8000ff1e0ff */
[----:B------:R-:W-:-:S05]  /*02a0*/  LEA.HI.X.SX32 R7, R19, UR9, 0x1, P0 ;  /* 0x0000000913077c11 */ /* 0x000fca00080f0eff */
[----:B------:R-:W2:Y:S01]  /*02b0*/  LDG.E.U8 R8, desc[UR6][R6.64] ;  /* 0x0000000606087981 */ /* 0x000ea2000c1e1100 */
[----:B------:R-:W-:Y:S04]  /*02c0*/  BSSY.RECONVERGENT B0, `(.L_x_2) ;  /* 0x000001b000007945 */ /* 0x000fe80003800200 */
[----:B------:R-:W-:Y:S01]  /*02d0*/  BSSY.RELIABLE B1, `(.L_x_3) ;  /* 0x0000017000017945 */ /* 0x000fe20003800100 */
[----:B--2---:R-:W-:-:S13]  /*02e0*/  ISETP.NE.AND P0, PT, R8, RZ, PT ;  /* 0x000000ff0800720c */ /* 0x004fda0003f05270 */
[----:B------:R-:W-:Y:S05]  /*02f0*/  @P0 BRA `(.L_x_4) ;  /* 0x00000000001c0947 */ /* 0x000fea0003800000 */
[----:B------:R-:W2:Y:S02]  /*0300*/  LDG.E.U8 R8, desc[UR6][R6.64+0x1] ;  /* 0x0000010606087981 */ /* 0x000ea4000c1e1100 */
[----:B--2---:R-:W-:-:S13]  /*0310*/  ISETP.NE.AND P0, PT, R8, RZ, PT ;  /* 0x000000ff0800720c */ /* 0x004fda0003f05270 */
[----:B------:R-:W-:Y:S05]  /*0320*/  @P0 BRA `(.L_x_4) ;  /* 0x0000000000100947 */ /* 0x000fea0003800000 */
[----:B------:R-:W2:Y:S02]  /*0330*/  LDG.E.U8 R8, desc[UR6][R6.64+0x2] ;  /* 0x0000020606087981 */ /* 0x000ea4000c1e1100 */
[----:B--2---:R-:W-:Y:S02]  /*0340*/  ISETP.NE.AND P0, PT, R8, RZ, PT ;  /* 0x000000ff0800720c */ /* 0x004fe40003f05270 */
[----:B------:R-:W-:-:S11]  /*0350*/  PRMT R8, RZ, 0x7610, R8 ;  /* 0x00007610ff087816 */ /* 0x000fd60000000008 */
[----:B------:R-:W-:Y:S05]  /*0360*/  @!P0 BRA `(.L_x_5) ;  /* 0x0000000000248947 */ /* 0x000fea0003800000 */
.L_x_4:
[----:B------:R-:W-:Y:S02]  /*0370*/  IMAD.MOV.U32 R21, RZ, RZ, 0x3f800000 ;  /* 0x3f800000ff157424 */ /* 0x000fe400078e00ff */
[----:B------:R-:W-:-:S05]  /*0380*/  IMAD.WIDE.U32 R8, R11, 0x4, R2 ;  /* 0x000000040b087825 */ /* 0x000fca00078e0002 */
[----:B------:R0:W-:Y:S04]  /*0390*/  STG.E desc[UR6][R8.64], R21 ;  /* 0x0000001508007986 */ /* 0x0001e8000c101906 */
[----:B------:R-:W2:Y:S01]  /*03a0*/  LDG.E.U8 R16, desc[UR6][R6.64] ;  /* 0x0000000606107981 */ /* 0x000ea2000c1e1100 */
[----:B------:R-:W-:Y:S02]  /*03b0*/  PLOP3.LUT P0, PT, PT, PT, PT, 0x80, 0x8 ;  /* 0x000000000008781c */ /* 0x000fe40003f0f070 */
[----:B--2---:R-:W-:-:S13]  /*03c0*/  ISETP.NE.AND P1, PT, R16, RZ, PT ;  /* 0x000000ff1000720c */ /* 0x004fda0003f25270 */
[----:B------:R-:W-:Y:S05]  /*03d0*/  @P1 BREAK.RELIABLE B1 ;  /* 0x0000000000011942 */ /* 0x000fea0003800100 */
[----:B0-----:R-:W-:Y:S05]  /*03e0*/  @P1 BRA `(.L_x_6) ;  /* 0x0000000000201947 */ /* 0x001fea0003800000 */
[----:B------:R0:W5:Y:S02]  /*03f0*/  LDG.E.U8 R8, desc[UR6][R6.64+0x1] ;  /* 0x0000010606087981 */ /* 0x000164000c1e1100 */
.L_x_5:
[----:B-----5:R-:W-:Y:S02]  /*0400*/  LOP3.LUT P1, RZ, R8, 0xff, RZ, 0xc0, !PT ;  /* 0x000000ff08ff7812 */ /* 0x020fe4000782c0ff */
[----:B------:R-:W-:-:S11]  /*0410*/  PLOP3.LUT P0, PT, PT, PT, PT, 0x80, 0x8 ;  /* 0x000000000008781c */ /* 0x000fd60003f0f070 */
[----:B------:R-:W-:Y:S05]  /*0420*/  @P1 BREAK.RELIABLE B1 ;  /* 0x0000000000011942 */ /* 0x000fea0003800100 */
[----:B------:R-:W-:Y:S05]  /*0430*/  @P1 BRA `(.L_x_6) ;  /* 0x00000000000c1947 */ /* 0x000fea0003800000 */
[----:B------:R-:W-:Y:S05]  /*0440*/  BSYNC.RELIABLE B1 ;  /* 0x0000000000017941 */ /* 0x000fea0003800100 */
.L_x_3:
[----:B0-----:R-:W2:Y:S02]  /*0450*/  LDG.E.U8 R6, desc[UR6][R6.64+0x2] ;  /* 0x0000020606067981 */ /* 0x001ea4000c1e1100 */
[----:B--2---:R-:W-:-:S13]  /*0460*/  ISETP.NE.AND P0, PT, R6, RZ, PT ;  /* 0x000000ff0600720c */ /* 0x004fda0003f05270 */
.L_x_6:
[----:B------:R-:W-:Y:S05]  /*0470*/  BSYNC.RECONVERGENT B0 ;  /* 0x0000000000007941 */ /* 0x000fea0003800200 */
.L_x_2:
[----:B0-----:R-:W-:-:S05]  /*0480*/  IADD3 R6, P1, PT, R18, UR10, RZ ;  /* 0x0000000a12067c10 */ /* 0x001fca000ff3e0ff */
[----:B------:R-:W-:-:S05]  /*0490*/  IMAD.X R7, RZ, RZ, UR11, P1 ;  /* 0x0000000bff077e24 */ /* 0x000fca00088e06ff */
[----:B------:R-:W2:Y:S01]  /*04a0*/  LDG.E.U8 R8, desc[UR6][R6.64] ;  /* 0x0000000606087981 */ /* 0x000ea2000c1e1100 */
[----:B------:R-:W-:Y:S01]  /*04b0*/  BSSY.RECONVERGENT B0, `(.L_x_7) ;  /* 0x0000009000007945 */ /* 0x000fe20003800200 */
[----:B------:R-:W-:Y:S02]  /*04c0*/  PLOP3.LUT P1, PT, PT, PT, PT, 0x80, 0x8 ;  /* 0x000000000008781c */ /* 0x000fe40003f2f070 */
[----:B--2---:R-:W-:-:S13]  /*04d0*/  ISETP.NE.AND P2, PT, R8, RZ, PT ;  /* 0x000000ff0800720c */ /* 0x004fda0003f45270 */
[----:B------:R-:W-:Y:S05]  /*04e0*/  @P2 BRA `(.L_x_8) ;  /* 0x0000000000142947 */ /* 0x000fea0003800000 */
[----:B------:R-:W2:Y:S02]  /*04f0*/  LDG.E.U8 R8, desc[UR6][R6.64+0x1] ;  /* 0x0000010606087981 */ /* 0x000ea4000c1e1100 */
[----:B--2---:R-:W-:-:S13]  /*0500*/  ISETP.NE.AND P2, PT, R8, RZ, PT ;  /* 0x000000ff0800720c */ /* 0x004fda0003f45270 */
[----:B------:R-:W-:Y:S05]  /*0510*/  @P2 BRA `(.L_x_8) ;  /* 0x0000000000082947 */ /* 0x000fea0003800000 */
[----:B------:R-:W2:Y:S02]  /*0520*/  LDG.E.U8 R6, desc[UR6][R6.64+0x2] ;  /* 0x0000020606067981 */ /* 0x000ea4000c1e1100 */
[----:B--2---:R-:W-:-:S13]  /*0530*/  ISETP.NE.AND P1, PT, R6, RZ, PT ;  /* 0x000000ff0600720c */ /* 0x004fda0003f25270 */
.L_x_8:
[----:B------:R-:W-:Y:S05]  /*0540*/  BSYNC.RECONVERGENT B0 ;  /* 0x0000000000007941 */ /* 0x000fea0003800200 */
.L_x_7:
[----:B------:R-:W-:Y:S01]  /*0550*/  VIADD R16, R0, 0x1 ;  /* 0x0000000100107836 */ /* 0x000fe20000000000 */
[----:B------:R-:W-:Y:S02]  /*0560*/  PLOP3.LUT P1, PT, P0, P1, PT, 0x80, 0x8 ;  /* 0x000000000008781c */ /* 0x000fe40000723070 */
[----:B------:R-:W-:Y:S02]  /*0570*/  ISETP.NE.AND P2, PT, R17, -0x1, PT ;  /* 0xffffffff1100780c */ /* 0x000fe40003f45270 */
[----:B------:R-:W-:Y:S02]  /*0580*/  ISETP.GE.AND P3, PT, R16, UR5, PT ;  /* 0x0000000510007c0c */ /* 0x000fe4000bf66270 */
[----:B------:R-:W-:Y:S02]  /*0590*/  PLOP3.LUT P0, PT, PT, PT, PT, 0x8, 0x80 ;  /* 0x000000000080781c */ /* 0x000fe40003f0e170 */
[----:B------:R-:W-:-:S05]  /*05a0*/  SEL R5, R0, R5, P1 ;  /* 0x0000000500057207 */ /* 0x000fca0000800000 */
[----:B------:R-:W-:-:S04]  /*05b0*/  @P1 SEL R17, R0, R17, !P2 ;  /* 0x0000001100111207 */ /* 0x000fc80005000000 */
[----:B------:R-:W-:Y:S05]  /*05c0*/  @P3 BRA `(.L_x_9) ;  /* 0x0000000000843947 */ /* 0x000fea0003800000 */
[----:B------:R-:W-:-:S05]  /*05d0*/  VIADD R7, R19, 0x3 ;  /* 0x0000000313077836 */ /* 0x000fca0000000000 */
        /* <DEDUP_REMOVED lines=14> */
.L_x_11:
[----:B------:R-:W-:Y:S02]  /*06c0*/  IMAD.MOV.U32 R21, RZ, RZ, 0x3f800000 ;  /* 0x3f800000ff157424 */ /* 0x000fe400078e00ff */
[----:B------:R-:W-:Y:S02]  /*06d0*/  IMAD.MOV.U32 R8, RZ, RZ, R13 ;  /* 0x000000ffff087224 */ /* 0x000fe400078e000d */
[----:B------:R-:W-:-:S05]  /*06e0*/  IMAD.MOV.U32 R9, RZ, RZ, R10 ;  /* 0x000000ffff097224 */ /* 0x000fca00078e000a */
[----:B------:R0:W-:Y:S04]  /*06f0*/  STG.E desc[UR6][R8.64], R21 ;  /* 0x0000001508007986 */ /* 0x0001e8000c101906 */
[----:B------:R-:W2:Y:S01]  /*0700*/  LDG.E.U8 R20, desc[UR6][R6.64] ;  /* 0x0000000606147981 */ /* 0x000ea2000c1e1100 */
[----:B------:R-:W-:Y:S02]  /*0710*/  PLOP3.LUT P0, PT, PT, PT, PT, 0x80, 0x8 ;  /* 0x000000000008781c */ /* 0x000fe40003f0f070 */
[----:B--2---:R-:W-:-:S13]  /*0720*/  ISETP.NE.AND P1, PT, R20, RZ, PT ;  /* 0x000000ff1400720c */ /* 0x004fda0003f25270 */
[----:B------:R-:W-:Y:S05]  /*0730*/  @P1 BREAK.RELIABLE B1 ;  /* 0x0000000000011942 */ /* 0x000fea0003800100 */
[----:B0-----:R-:W-:Y:S05]  /*0740*/  @P1 BRA `(.L_x_13) ;  /* 0x0000000000201947 */ /* 0x001fea0003800000 */
[----:B------:R0:W5:Y:S02]  /*0750*/  LDG.E.U8 R8, desc[UR6][R6.64+0x1] ;  /* 0x0000010606087981 */ /* 0x000164000c1e1100 */
.L_x_12:
[----:B-----5:R-:W-:Y:S02]  /*0760*/  LOP3.LUT P1, RZ, R8, 0xff, RZ, 0xc0, !PT ;  /* 0x000000ff08ff7812 */ /* 0x020fe4000782c0ff */
[----:B------:R-:W-:-:S11]  /*0770*/  PLOP3.LUT P0, PT, PT, PT, PT, 0x80, 0x8 ;  /* 0x000000000008781c */ /* 0x000fd60003f0f070 */
[----:B------:R-:W-:Y:S05]  /*0780*/  @P1 BREAK.RELIABLE B1 ;  /* 0x0000000000011942 */ /* 0x000fea0003800100 */
[----:B------:R-:W-:Y:S05]  /*0790*/  @P1 BRA `(.L_x_13) ;  /* 0x00000000000c1947 */ /* 0x000fea0003800000 */
[----:B------:R-:W-:Y:S05]  /*07a0*/  BSYNC.RELIABLE B1 ;  /* 0x0000000000017941 */ /* 0x000fea0003800100 */
.L_x_10:
[----:B0-----:R-:W2:Y:S02]  /*07b0*/  LDG.E.U8 R6, desc[UR6][R6.64+0x2] ;  /* 0x0000020606067981 */ /* 0x001ea4000c1e1100 */
[----:B--2---:R-:W-:-:S13]  /*07c0*/  ISETP.NE.AND P0, PT, R6, RZ, PT ;  /* 0x000000ff0600720c */ /* 0x004fda0003f05270 */
.L_x_13:
[----:B------:R-:W-:Y:S05]  /*07d0*/  BSYNC.RECONVERGENT B0 ;  /* 0x0000000000007941 */ /* 0x000fea0003800200 */
.L_x_9:
[----:B0-----:R-:W-:-:S05]  /*07e0*/  VIADD R6, R18, 0x3 ;  /* 0x0000000312067836 */ /* 0x001fca0000000000 */
[----:B------:R-:W-:-:S05]  /*07f0*/  IADD3 R6, P1, PT, R6, UR10, RZ ;  /* 0x0000000a06067c10 */ /* 0x000fca000ff3e0ff */
        /* <DEDUP_REMOVED lines=11> */
.L_x_15:
[----:B------:R-:W-:Y:S05]  /*08b0*/  BSYNC.RECONVERGENT B0 ;  /* 0x0000000000007941 */ /* 0x000fea0003800200 */
.L_x_14:
[----:B------:R-:W-:Y:S01]  /*08c0*/  PLOP3.LUT P0, PT, P0, P1, PT, 0x80, 0x8 ;  /* 0x000000000008781c */ /* 0x000fe20000703070 */
[----:B------:R-:W-:Y:S01]  /*08d0*/  VIADD R0, R0, 0x2 ;  /* 0x0000000200007836 */ /* 0x000fe20000000000 */
[----:B------:R-:W-:Y:S01]  /*08e0*/  ISETP.NE.AND P1, PT, R17, -0x1, PT ;  /* 0xffffffff1100780c */ /* 0x000fe20003f25270 */
[----:B------:R-:W-:Y:S01]  /*08f0*/  VIADD R19, R19, 0x6 ;  /* 0x0000000613137836 */ /* 0x000fe20000000000 */
[----:B------:R-:W-:Y:S01]  /*0900*/  IADD3 R13, P2, PT, R13, 0x8, RZ ;  /* 0x000000080d0d7810 */ /* 0x000fe20007f5e0ff */
[----:B------:R-:W-:Y:S01]  /*0910*/  VIADD R18, R18, 0x6 ;  /* 0x0000000612127836 */ /* 0x000fe20000000000 */
[----:B------:R-:W-:Y:S01]  /*0920*/  SEL R5, R16, R5, P0 ;  /* 0x0000000510057207 */ /* 0x000fe20000000000 */
[----:B------:R-:W-:Y:S02]  /*0930*/  VIADD R11, R11, 0x2 ;  /* 0x000000020b0b7836 */ /* 0x000fe40000000000 */
[----:B------:R-:W-:-:S04]  /*0940*/  IMAD.X R10, RZ, RZ, R10, P2 ;  /* 0x000000ffff0a7224 */ /* 0x000fc800010e060a */
[----:B------:R-:W-:Y:S02]  /*0950*/  @P0 SEL R17, R16, R17, !P1 ;  /* 0x0000001110110207 */ /* 0x000fe40004800000 */
[----:B------:R-:W-:-:S03]  /*0960*/  ISETP.NE.AND P1, PT, R0, R15, PT ;  /* 0x0000000f0000720c */ /* 0x000fc60003f25270 */
[----:B------:R-:W-:-:S10]  /*0970*/  IMAD.MOV.U32 R6, RZ, RZ, R17 ;  /* 0x000000ffff067224 */ /* 0x000fd400078e0011 */
[----:B------:R-:W-:Y:S05]  /*0980*/  @P1 BRA `(.L_x_16) ;  /* 0xfffffff800301947 */ /* 0x000fea000383ffff */
.L_x_1:
[----:B------:R-:W0:Y:S02]  /*0990*/  LDCU UR4, c[0x0][0x39c] ;  /* 0x00007380ff0477ac */ /* 0x000e240008000800 */
[----:B0-----:R-:W-:-:S04]  /*09a0*/  ULOP3.LUT UR4, UR4, 0x1, URZ, 0xc0, !UPT ;  /* 0x0000000104047892 */ /* 0x001fc8000f8ec0ff */
[----:B------:R-:W-:-:S09]  /*09b0*/  UISETP.NE.U32.AND UP0, UPT, UR4, 0x1, UPT ;  /* 0x000000010400788c */ /* 0x000fd2000bf05070 */
[----:B------:R-:W-:Y:S05]  /*09c0*/  BRA.U UP0, `(.L_x_0) ;  /* 0x0000000100ec7547 */ /* 0x000fea000b800000 */
[----:B------:R-:W-:Y:S02]  /*09d0*/  ISETP.GE.AND P1, PT, R15, UR5, PT ;  /* 0x000000050f007c0c */ /* 0x000fe4000bf26270 */
[----:B------:R-:W-:-:S11]  /*09e0*/  PLOP3.LUT P0, PT, PT, PT, PT, 0x8, 0x80 ;  /* 0x000000000080781c */ /* 0x000fd60003f0e170 */
[----:B------:R-:W-:Y:S05]  /*09f0*/  @P1 BRA `(.L_x_17) ;  /* 0x0000000000901947 */ /* 0x000fea0003800000 */
[----:B------:R-:W0:Y:S01]  /*0a00*/  LDCU.64 UR8, c[0x0][0x380] ;  /* 0x00007000ff0877ac */ /* 0x000e220008000a00 */
[----:B------:R-:W-:-:S04]  /*0a10*/  IMAD.IADD R12, R12, 0x1, R15 ;  /* 0x000000010c0c7824 */ /* 0x000fc800078e020f */
[----:B------:R-:W-:-:S05]  /*0a20*/  IMAD R12, R12, 0x3, RZ ;  /* 0x000000030c0c7824 */ /* 0x000fca00078e02ff */
[----:B0-----:R-:W-:-:S04]  /*0a30*/  IADD3 R2, P0, PT, R12, UR8, RZ ;  /* 0x000000080c027c10 */ /* 0x001fc8000ff1e0ff */
        /* <DEDUP_REMOVED lines=13> */
.L_x_19:
[----:B------:R-:W0:Y:S01]  /*0b10*/  LDC.64 R8, c[0x0][0x390] ;  /* 0x0000e400ff087b82 */ /* 0x000e220000000a00 */
[----:B------:R-:W-:Y:S02]  /*0b20*/  IMAD.IADD R7, R14, 0x1, R15 ;  /* 0x000000010e077824 */ /* 0x000fe400078e020f */
[----:B------:R-:W-:Y:S02]  /*0b30*/  IMAD.MOV.U32 R11, RZ, RZ, 0x3f800000 ;  /* 0x3f800000ff0b7424 */ /* 0x000fe400078e00ff */
[----:B0-----:R-:W-:-:S05]  /*0b40*/  IMAD.WIDE.U32 R8, R7, 0x4, R8 ;  /* 0x0000000407087825 */ /* 0x001fca00078e0008 */
[----:B------:R0:W-:Y:S04]  /*0b50*/  STG.E desc[UR6][R8.64], R11 ;  /* 0x0000000b08007986 */ /* 0x0001e8000c101906 */
[----:B------:R-:W2:Y:S01]  /*0b60*/  LDG.E.U8 R0, desc[UR6][R2.64] ;  /* 0x0000000602007981 */ /* 0x000ea2000c1e1100 */
[----:B------:R-:W-:Y:S02]  /*0b70*/  PLOP3.LUT P0, PT, PT, PT, PT, 0x80, 0x8 ;  /* 0x000000000008781c */ /* 0x000fe40003f0f070 */
[----:B--2---:R-:W-:-:S13]  /*0b80*/  ISETP.NE.AND P1, PT, R0, RZ, PT ;  /* 0x000000ff0000720c */ /* 0x004fda0003f25270 */
[----:B------:R-:W-:Y:S05]  /*0b90*/  @P1 BREAK.RELIABLE B1 ;  /* 0x0000000000011942 */ /* 0x000fea0003800100 */
[----:B0-----:R-:W-:Y:S05]  /*0ba0*/  @P1 BRA `(.L_x_21) ;  /* 0x0000000000201947 */ /* 0x001fea0003800000 */
[----:B------:R0:W5:Y:S02]  /*0bb0*/  LDG.E.U8 R0, desc[UR6][R2.64+0x1] ;  /* 0x0000010602007981 */ /* 0x000164000c1e1100 */
.L_x_20:
[----:B-----5:R-:W-:Y:S02]  /*0bc0*/  LOP3.LUT P1, RZ, R0, 0xff, RZ, 0xc0, !PT ;  /* 0x000000ff00ff7812 */ /* 0x020fe4000782c0ff */
[----:B------:R-:W-:-:S11]  /*0bd0*/  PLOP3.LUT P0, PT, PT, PT, PT, 0x80, 0x8 ;  /* 0x000000000008781c */ /* 0x000fd60003f0f070 */
[----:B------:R-:W-:Y:S05]  /*0be0*/  @P1 BREAK.RELIABLE B1 ;  /* 0x0000000000011942 */ /* 0x000fea0003800100 */
[----:B------:R-:W-:Y:S05]  /*0bf0*/  @P1 BRA `(.L_x_21) ;  /* 0x00000000000c1947 */ /* 0x000fea0003800000 */
[----:B------:R-:W-:Y:S05]  /*0c00*/  BSYNC.RELIABLE B1 ;  /* 0x0000000000017941 */ /* 0x000fea0003800100 */
.L_x_18:
[----:B0-----:R-:W2:Y:S02]  /*0c10*/  LDG.E.U8 R2, desc[UR6][R2.64+0x2] ;  /* 0x0000020602027981 */ /* 0x001ea4000c1e1100 */
[----:B--2---:R-:W-:-:S13]  /*0c20*/  ISETP.NE.AND P0, PT, R2, RZ, PT ;  /* 0x000000ff0200720c */ /* 0x004fda0003f05270 */
.L_x_21:
[----:B------:R-:W-:Y:S05]  /*0c30*/  BSYNC.RECONVERGENT B0 ;  /* 0x0000000000007941 */ /* 0x000fea0003800200 */
.L_x_17:
[----:B0-----:R-:W0:Y:S01]  /*0c40*/  LDC.64 R2, c[0x0][0x388] ;  /* 0x0000e200ff027b82 */ /* 0x001e220000000a00 */
[----:B------:R-:W-:-:S04]  /*0c50*/  IMAD.IADD R14, R14, 0x1, R15 ;  /* 0x000000010e0e7824 */ /* 0x000fc800078e020f */
[----:B------:R-:W-:-:S05]  /*0c60*/  IMAD R7, R14, 0x3, RZ ;  /* 0x000000030e077824 */ /* 0x000fca00078e02ff */
[----:B0-----:R-:W-:-:S05]  /*0c70*/  IADD3 R2, P1, PT, R7, R2, RZ ;  /* 0x0000000207027210 */ /* 0x001fca0007f3e0ff */
[----:B------:R-:W-:-:S05]  /*0c80*/  IMAD.X R3, RZ, RZ, R3, P1 ;  /* 0x000000ffff037224 */ /* 0x000fca00008e0603 */
        /* <DEDUP_REMOVED lines=10> */
.L_x_23:
[----:B------:R-:W-:Y:S05]  /*0d30*/  BSYNC.RECONVERGENT B0 ;  /* 0x0000000000007941 */ /* 0x000fea0003800200 */
.L_x_22:
[----:B------:R-:W-:Y:S02]  /*0d40*/  PLOP3.LUT P0, PT, P0, P1, PT, 0x80, 0x8 ;  /* 0x000000000008781c */ /* 0x000fe40000703070 */
[----:B------:R-:W-:Y:S02]  /*0d50*/  ISETP.NE.AND P1, PT, R6, -0x1, PT ;  /* 0xffffffff0600780c */ /* 0x000fe40003f25270 */
[----:B------:R-:W-:-:S09]  /*0d60*/  SEL R5, R15, R5, P0 ;  /* 0x000000050f057207 */ /* 0x000fd20000000000 */
[----:B------:R-:W-:-:S07]  /*0d70*/  @P0 SEL R6, R15, R6, !P1 ;  /* 0x000000060f060207 */ /* 0x000fce0004800000 */
.L_x_0:
[----:B------:R-:W-:-:S04]  /*0d80*/  ISETP.NE.AND P0, PT, R5, R6, PT ;  /* 0x000000060500720c */ /* 0x000fc80003f05270 */
[----:B------:R-:W-:-:S04]  /*0d90*/  ISETP.EQ.OR P0, PT, R5, -0x1, !P0 ;  /* 0xffffffff0500780c */ /* 0x000fc80004702670 */
[----:B------:R-:W-:-:S13]  /*0da0*/  ISETP.EQ.OR P0, PT, R6, -0x1, P0 ;  /* 0xffffffff0600780c */ /* 0x000fda0000702670 */
[----:B------:R-:W-:Y:S05]  /*0db0*/  @P0 EXIT ;  /* 0x000000000000094d */ /* 0x000fea0003800000 */
[----:B------:R-:W-:Y:S01]  /*0dc0*/  IMAD.IADD R0, R5, 0x1, -R6 ;  /* 0x0000000105007824 */ /* 0x000fe200078e0a06 */
[----:B------:R-:W-:Y:S04]  /*0dd0*/  BSSY.RECONVERGENT B0, `(.L_x_24) ;  /* 0x000000e000007945 */ /* 0x000fe80003800200 */
[----:B------:R-:W-:-:S05]  /*0de0*/  I2FP.F32.S32 R7, R0 ;  /* 0x0000000000077245 */ /* 0x000fca0000201400 */
[----:B------:R-:W-:-:S05]  /*0df0*/  VIADD R0, R7, 0x1800000 ;  /* 0x0180000007007836 */ /* 0x000fca0000000000 */
[----:B------:R-:W-:-:S04]  /*0e00*/  LOP3.LUT R0, R0, 0x7f800000, RZ, 0xc0, !PT ;  /* 0x7f80000000007812 */ /* 0x000fc800078ec0ff */
[----:B------:R-:W-:-:S13]  /*0e10*/  ISETP.GT.U32.AND P0, PT, R0, 0x1ffffff, PT ;  /* 0x01ffffff0000780c */ /* 0x000fda0003f04070 */
[----:B------:R-:W-:Y:S05]  /*0e20*/  @P0 BRA `(.L_x_25) ;  /* 0x0000000000100947 */ /* 0x000fea0003800000 */
[----:B------:R-:W-:-:S07]  /*0e30*/  MOV R8, 0xe50 ;  /* 0x00000e5000087802 */ /* 0x000fce0000000f00 */
[----:B------:R-:W-:Y:S05]  /*0e40*/  CALL.REL.NOINC `($__internal_0_$__cuda_sm20_rcp_rn_f32_slowpath) ;  /* 0x0000000c00107944 */ /* 0x000fea0003c00000 */
[----:B------:R-:W-:Y:S01]  /*0e50*/  IMAD.MOV.U32 R0, RZ, RZ, R3 ;  /* 0x000000ffff007224 */ /* 0x000fe200078e0003 */
[----:B------:R-:W-:Y:S06]  /*0e60*/  BRA `(.L_x_26) ;  /* 0x0000000000107947 */ /* 0x000fec0003800000 */
.L_x_25:
[----:B------:R-:W0:Y:S02]  /*0e70*/  MUFU.RCP R0, R7 ;  /* 0x0000000700007308 */ /* 0x000e240000001000 */
[----:B0-----:R-:W-:-:S04]  /*0e80*/  FFMA R2, R7, R0, -1 ;  /* 0xbf80000007027423 */ /* 0x001fc80000000000 */
[----:B------:R-:W-:-:S04]  /*0e90*/  FADD.FTZ R3, -R2, -RZ ;  /* 0x800000ff02037221 */ /* 0x000fc80000010100 */
[----:B------:R-:W-:-:S07]  /*0ea0*/  FFMA R0, R0, R3, R0 ;  /* 0x0000000300007223 */ /* 0x000fce0000000000 */
.L_x_26:
[----:B------:R-:W-:Y:S05]  /*0eb0*/  BSYNC.RECONVERGENT B0 ;  /* 0x0000000000007941 */ /* 0x000fea0003800200 */
.L_x_24:
[----:B------:R-:W-:Y:S01]  /*0ec0*/  IMAD.IADD R2, R5, 0x1, R6 ;  /* 0x0000000105027824 */ /* 0x000fe200078e0206 */
[----:B------:R-:W-:Y:S04]  /*0ed0*/  BSSY.RECONVERGENT B0, `(.L_x_27) ;  /* 0x0000059000007945 */ /* 0x000fe80003800200 */
[----:B------:R-:W-:-:S04]  /*0ee0*/  LEA.HI R2, R2, R2, RZ, 0x1 ;  /* 0x0000000202027211 */ /* 0x000fc800078f08ff */
[----:B------:R-:W-:-:S04]  /*0ef0*/  SHF.R.S32.HI R3, RZ, 0x1, R2 ;  /* 0x00000001ff037819 */ /* 0x000fc80000011402 */
[----:B------:R-:W-:-:S13]  /*0f00*/  ISETP.GE.AND P0, PT, R3, R6, PT ;  /* 0x000000060300720c */ /* 0x000fda0003f06270 */
[----:B------:R-:W-:Y:S05]  /*0f10*/  @!P0 BRA `(.L_x_28) ;  /* 0x0000000400508947 */ /* 0x000fea0003800000 */
[C-C-:B------:R-:W-:Y:S01]  /*0f20*/  IMAD.IADD R2, R3.reuse, 0x1, -R6.reuse ;  /* 0x0000000103027824 */ /* 0x140fe200078e0a06 */
[----:B------:R-:W-:Y:S01]  /*0f30*/  BSSY.RECONVERGENT B1, `(.L_x_29) ;  /* 0x000002e000017945 */ /* 0x000fe20003800200 */
[----:B------:R-:W-:Y:S02]  /*0f40*/  IMAD.MOV.U32 R7, RZ, RZ, R6 ;  /* 0x000000ffff077224 */ /* 0x000fe400078e0006 */
[C---:B------:R-:W-:Y:S01]  /*0f50*/  VIADD R12, R2.reuse, 0x1 ;  /* 0x00000001020c7836 */ /* 0x040fe20000000000 */
[----:B------:R-:W-:Y:S01]  /*0f60*/  ISETP.GE.U32.AND P1, PT, R2, 0x3, PT ;  /* 0x000000030200780c */ /* 0x000fe20003f26070 */
[----:B------:R-:W-:-:S03]  /*0f70*/  VIADD R2, R3, 0xfffffff6 ;  /* 0xfffffff603027836 */ /* 0x000fc60000000000 */
[----:B------:R-:W-:-:S04]  /*0f80*/  LOP3.LUT R22, R12, 0x3, RZ, 0xc0, !PT ;  /* 0x000000030c167812 */ /* 0x000fc800078ec0ff */
[----:B------:R-:W-:-:S05]  /*0f90*/  ISETP.NE.AND P0, PT, R22, RZ, PT ;  /* 0x000000ff1600720c */ /* 0x000fca0003f05270 */
[----:B------:R-:W-:Y:S08]  /*0fa0*/  @!P1 BRA `(.L_x_30) ;  /* 0x0000000000989947 */ /* 0x000ff00003800000 */
[----:B------:R-:W0:Y:S01]  /*0fb0*/  LDC.64 R8, c[0x0][0x390] ;  /* 0x0000e400ff087b82 */ /* 0x000e220000000a00 */
[----:B------:R-:W1:Y:S01]  /*0fc0*/  LDCU UR4, c[0x0][0x39c] ;  /* 0x00007380ff0477ac */ /* 0x000e620008000800 */
[----:B------:R-:W-:Y:S01]  /*0fd0*/  LOP3.LUT R14, R12, 0xfffffffc, RZ, 0xc0, !PT ;  /* 0xfffffffc0c0e7812 */ /* 0x000fe200078ec0ff */
[----:B------:R-:W-:Y:S02]  /*0fe0*/  IMAD.MOV.U32 R15, RZ, RZ, RZ ;  /* 0x000000ffff0f7224 */ /* 0x000fe400078e00ff */
[--C-:B------:R-:W-:Y:S02]  /*0ff0*/  IMAD.MOV.U32 R7, RZ, RZ, R6.reuse ;  /* 0x000000ffff077224 */ /* 0x100fe400078e0006 */
[----:B-1----:R-:W-:-:S07]  /*1000*/  IMAD R13, R4, UR4, R6 ;  /* 0x00000004040d7c24 */ /* 0x002fce000f8e0206 */
.L_x_31:
[C---:B-1----:R-:W-:Y:S01]  /*1010*/  VIADD R11, R7.reuse, 0x1 ;  /* 0x00000001070b7836 */ /* 0x042fe20000000000 */
[CC--:B------:R-:W-:Y:S01]  /*1020*/  ISETP.GE.AND P1, PT, R7.reuse, R2.reuse, PT ;  /* 0x000000020700720c */ /* 0x0c0fe20003f26270 */
[C---:B------:R-:W-:Y:S02]  /*1030*/  VIADD R17, R7.reuse, 0x2 ;  /* 0x0000000207117836 */ /* 0x040fe40000000000 */
[----:B------:R-:W-:Y:S01]  /*1040*/  VIADD R19, R7, 0x3 ;  /* 0x0000000307137836 */ /* 0x000fe20000000000 */
[-C--:B------:R-:W-:Y:S01]  /*1050*/  ISETP.GE.AND P2, PT, R11, R2.reuse, PT ;  /* 0x000000020b00720c */ /* 0x080fe20003f46270 */
[----:B------:R-:W-:Y:S01]  /*1060*/  VIADD R10, R15, 0x1 ;  /* 0x000000010f0a7836 */ /* 0x000fe20000000000 */
[-C--:B------:R-:W-:Y:S01]  /*1070*/  ISETP.GE.AND P3, PT, R17, R2.reuse, PT ;  /* 0x000000021100720c */ /* 0x080fe20003f66270 */
[----:B------:R-:W-:Y:S01]  /*1080*/  VIADD R16, R15, 0x2 ;  /* 0x000000020f107836 */ /* 0x000fe20000000000 */
[----:B------:R-:W-:Y:S01]  /*1090*/  ISETP.GE.AND P4, PT, R19, R2, PT ;  /* 0x000000021300720c */ /* 0x000fe20003f86270 */
[C---:B------:R-:W-:Y:S01]  /*10a0*/  VIADD R18, R15.reuse, 0x3 ;  /* 0x000000030f127836 */ /* 0x040fe20000000000 */
[----:B------:R-:W-:Y:S01]  /*10b0*/  I2FP.F32.S32 R11, R15 ;  /* 0x0000000f000b7245 */ /* 0x000fe20000201400 */
[----:B------:R-:W-:Y:S01]  /*10c0*/  VIADD R15, R15, 0x4 ;  /* 0x000000040f0f7836 */ /* 0x000fe20000000000 */
[----:B------:R-:W-:Y:S01]  /*10d0*/  I2FP.F32.S32 R17, R10 ;  /* 0x0000000a00117245 */ /* 0x000fe20000201400 */
[----:B------:R-:W-:Y:S01]  /*10e0*/  VIADD R7, R7, 0x4 ;  /* 0x0000000407077836 */ /* 0x000fe20000000000 */
[----:B------:R-:W-:Y:S01]  /*10f0*/  I2FP.F32.S32 R19, R16 ;  /* 0x0000001000137245 */ /* 0x000fe20000201400 */
[----:B------:R-:W-:Y:S01]  /*1100*/  FFMA R16, R11, -R0, 1 ;  /* 0x3f8000000b107423 */ /* 0x000fe20000000800 */
[----:B------:R-:W-:Y:S01]  /*1110*/  I2FP.F32.S32 R21, R18 ;  /* 0x0000001200157245 */ /* 0x000fe20000201400 */
[----:B------:R-:W-:Y:S01]  /*1120*/  FFMA R18, R17, -R0, 1 ;  /* 0x3f80000011127423 */ /* 0x000fe20000000800 */
[----:B0-----:R-:W-:-:S04]  /*1130*/  IMAD.WIDE R10, R13, 0x4, R8 ;  /* 0x000000040d0a7825 */ /* 0x001fc800078e0208 */
[-C--:B------:R-:W-:Y:S01]  /*1140*/  FFMA R20, R19, -R0.reuse, 1 ;  /* 0x3f80000013147423 */ /* 0x080fe20000000800 */
[----:B------:R-:W-:Y:S01]  /*1150*/  FSEL R17, R16, 1, P1 ;  /* 0x3f80000010117808 */ /* 0x000fe20000800000 */
[----:B------:R-:W-:Y:S01]  /*1160*/  FFMA R23, R21, -R0, 1 ;  /* 0x3f80000015177423 */ /* 0x000fe20000000800 */
[----:B------:R-:W-:Y:S01]  /*1170*/  FSEL R19, R18, 1, P2 ;  /* 0x3f80000012137808 */ /* 0x000fe20001000000 */
[----:B------:R-:W-:Y:S01]  /*1180*/  VIADD R13, R13, 0x4 ;  /* 0x000000040d0d7836 */ /* 0x000fe20000000000 */
[----:B------:R-:W-:Y:S01]  /*1190*/  FSEL R21, R20, 1, P3 ;  /* 0x3f80000014157808 */ /* 0x000fe20001800000 */
[----:B------:R1:W-:Y:S01]  /*11a0*/  STG.E desc[UR6][R10.64], R17 ;  /* 0x000000110a007986 */ /* 0x0003e2000c101906 */
[----:B------:R-:W-:Y:S02]  /*11b0*/  FSEL R23, R23, 1, P4 ;  /* 0x3f80000017177808 */ /* 0x000fe40002000000 */
[----:B------:R-:W-:Y:S01]  /*11c0*/  ISETP.NE.AND P1, PT, R15, R14, PT ;  /* 0x0000000e0f00720c */ /* 0x000fe20003f25270 */
[----:B------:R1:W-:Y:S04]  /*11d0*/  STG.E desc[UR6][R10.64+0x4], R19 ;  /* 0x000004130a007986 */ /* 0x0003e8000c101906 */
[----:B------:R1:W-:Y:S04]  /*11e0*/  STG.E desc[UR6][R10.64+0x8], R21 ;  /* 0x000008150a007986 */ /* 0x0003e8000c101906 */
[----:B------:R1:W-:Y:S04]  /*11f0*/  STG.E desc[UR6][R10.64+0xc], R23 ;  /* 0x00000c170a007986 */ /* 0x0003e8000c101906 */
[----:B------:R-:W-:Y:S05]  /*1200*/  @P1 BRA `(.L_x_31) ;  /* 0xfffffffc00801947 */ /* 0x000fea000383ffff */
.L_x_30:
[----:B------:R-:W-:Y:S05]  /*1210*/  BSYNC.RECONVERGENT B1 ;  /* 0x0000000000017941 */ /* 0x000fea0003800200 */
.L_x_29:
[----:B------:R-:W-:Y:S05]  /*1220*/  @!P0 BRA `(.L_x_28) ;  /* 0x00000000008c8947 */ /* 0x000fea0003800000 */
[----:B------:R-:W-:Y:S01]  /*1230*/  ISETP.NE.AND P0, PT, R22, 0x1, PT ;  /* 0x000000011600780c */ /* 0x000fe20003f05270 */
[----:B------:R-:W-:Y:S01]  /*1240*/  BSSY.RECONVERGENT B1, `(.L_x_32) ;  /* 0x0000016000017945 */ /* 0x000fe20003800200 */
[----:B------:R-:W-:-:S04]  /*1250*/  LOP3.LUT R12, R12, 0x1, RZ, 0xc0, !PT ;  /* 0x000000010c0c7812 */ /* 0x000fc800078ec0ff */
[----:B------:R-:W-:-:S07]  /*1260*/  ISETP.NE.U32.AND P2, PT, R12, 0x1, PT ;  /* 0x000000010c00780c */ /* 0x000fce0003f45070 */
[----:B------:R-:W-:Y:S06]  /*1270*/  @!P0 BRA `(.L_x_33) ;  /* 0x0000000000488947 */ /* 0x000fec0003800000 */
[----:B------:R-:W0:Y:S01]  /*1280*/  LDC.64 R8, c[0x0][0x390] ;  /* 0x0000e400ff087b82 */ /* 0x000e220000000a00 */
[----:B------:R-:W2:Y:S01]  /*1290*/  LDCU UR4, c[0x0][0x39c] ;  /* 0x00007380ff0477ac */ /* 0x000ea20008000800 */
[C---:B------:R-:W-:Y:S01]  /*12a0*/  VIADD R15, R7.reuse, 0x1 ;  /* 0x00000001070f7836 */ /* 0x040fe20000000000 */
[CC--:B------:R-:W-:Y:S01]  /*12b0*/  ISETP.GE.AND P0, PT, R7.reuse, R2.reuse, PT ;  /* 0x000000020700720c */ /* 0x0c0fe20003f06270 */
[--C-:B-1----:R-:W-:Y:S02]  /*12c0*/  IMAD.IADD R10, R7, 0x1, -R6.reuse ;  /* 0x00000001070a7824 */ /* 0x102fe400078e0a06 */
[C---:B------:R-:W-:Y:S01]  /*12d0*/  IMAD.IADD R11, R15.reuse, 0x1, -R6 ;  /* 0x000000010f0b7824 */ /* 0x040fe200078e0a06 */
[----:B------:R-:W-:Y:S02]  /*12e0*/  ISETP.GE.AND P1, PT, R15, R2, PT ;  /* 0x000000020f00720c */ /* 0x000fe40003f26270 */
[----:B------:R-:W-:Y:S02]  /*12f0*/  I2FP.F32.S32 R13, R10 ;  /* 0x0000000a000d7245 */ /* 0x000fe40000201400 */
[----:B------:R-:W-:-:S03]  /*1300*/  I2FP.F32.S32 R17, R11 ;  /* 0x0000000b00117245 */ /* 0x000fc60000201400 */
[-C--:B------:R-:W-:Y:S02]  /*1310*/  FFMA R13, R13, -R0.reuse, 1 ;  /* 0x3f8000000d0d7423 */ /* 0x080fe40000000800 */
[----:B------:R-:W-:Y:S01]  /*1320*/  FFMA R17, R17, -R0, 1 ;  /* 0x3f80000011117423 */ /* 0x000fe20000000800 */
[----:B--2---:R-:W-:Y:S02]  /*1330*/  IMAD R11, R4, UR4, R7 ;  /* 0x00000004040b7c24 */ /* 0x004fe4000f8e0207 */
[----:B------:R-:W-:Y:S01]  /*1340*/  FSEL R13, R13, 1, P0 ;  /* 0x3f8000000d0d7808 */ /* 0x000fe20000000000 */
[----:B------:R-:W-:Y:S01]  /*1350*/  VIADD R7, R7, 0x2 ;  /* 0x0000000207077836 */ /* 0x000fe20000000000 */
[----:B------:R-:W-:Y:S01]  /*1360*/  FSEL R17, R17, 1, P1 ;  /* 0x3f80000011117808 */ /* 0x000fe20000800000 */
[----:B0-----:R-:W-:-:S05]  /*1370*/  IMAD.WIDE R8, R11, 0x4, R8 ;  /* 0x000000040b087825 */ /* 0x001fca00078e0208 */
[----:B------:R0:W-:Y:S04]  /*1380*/  STG.E desc[UR6][R8.64], R13 ;  /* 0x0000000d08007986 */ /* 0x0001e8000c101906 */
[----:B------:R0:W-:Y:S02]  /*1390*/  STG.E desc[UR6][R8.64+0x4], R17 ;  /* 0x0000041108007986 */ /* 0x0001e4000c101906 */
.L_x_33:
[----:B------:R-:W-:Y:S05]  /*13a0*/  BSYNC.RECONVERGENT B1 ;  /* 0x0000000000017941 */ /* 0x000fea0003800200 */
.L_x_32:
[----:B------:R-:W-:Y:S05]  /*13b0*/  @P2 BRA `(.L_x_28) ;  /* 0x0000000000282947 */ /* 0x000fea0003800000 */
[----:B0-----:R-:W0:Y:S01]  /*13c0*/  LDC.64 R8, c[0x0][0x390] ;  /* 0x0000e400ff087b82 */ /* 0x001e220000000a00 */
[----:B------:R-:W2:Y:S01]  /*13d0*/  LDCU UR4, c[0x0][0x39c] ;  /* 0x00007380ff0477ac */ /* 0x000ea20008000800 */
[C---:B-1----:R-:W-:Y:S01]  /*13e0*/  IMAD.IADD R10, R7.reuse, 0x1, -R6 ;  /* 0x00000001070a7824 */ /* 0x042fe200078e0a06 */
[----:B------:R-:W-:-:S04]  /*13f0*/  ISETP.GE.AND P0, PT, R7, R2, PT ;  /* 0x000000020700720c */ /* 0x000fc80003f06270 */
[----:B------:R-:W-:-:S05]  /*1400*/  I2FP.F32.S32 R13, R10 ;  /* 0x0000000a000d7245 */ /* 0x000fca0000201400 */
[----:B------:R-:W-:-:S05]  /*1410*/  FFMA R13, R13, -R0, 1 ;  /* 0x3f8000000d0d7423 */ /* 0x000fca0000000800 */
[----:B------:R-:W-:Y:S01]  /*1420*/  FSEL R13, R13, 1, P0 ;  /* 0x3f8000000d0d7808 */ /* 0x000fe20000000000 */
[----:B--2---:R-:W-:-:S04]  /*1430*/  IMAD R11, R4, UR4, R7 ;  /* 0x00000004040b7c24 */ /* 0x004fc8000f8e0207 */
[----:B0-----:R-:W-:-:S05]  /*1440*/  IMAD.WIDE R8, R11, 0x4, R8 ;  /* 0x000000040b087825 */ /* 0x001fca00078e0208 */
[----:B------:R2:W-:Y:S02]  /*1450*/  STG.E desc[UR6][R8.64], R13 ;  /* 0x0000000d08007986 */ /* 0x0005e4000c101906 */
.L_x_28:
[----:B------:R-:W-:Y:S05]  /*1460*/  BSYNC.RECONVERGENT B0 ;  /* 0x0000000000007941 */ /* 0x000fea0003800200 */
.L_x_27:
[----:B------:R-:W-:-:S13]  /*1470*/  ISETP.GE.AND P0, PT, R3, R5, PT ;  /* 0x000000050300720c */ /* 0x000fda0003f06270 */
[----:B------:R-:W-:Y:S05]  /*1480*/  @P0 EXIT ;  /* 0x000000000000094d */ /* 0x000fea0003800000 */
[----:B------:R-:W0:Y:S01]  /*1490*/  LDCU UR8, c[0x0][0x39c] ;  /* 0x00007380ff0877ac */ /* 0x000e220008000800 */
[----:B------:R-:W-:Y:S01]  /*14a0*/  IMAD.IADD R2, R3, 0x1, -R5 ;  /* 0x0000000103027824 */ /* 0x000fe200078e0a05 */
[----:B------:R-:W-:Y:S01]  /*14b0*/  BSSY.RECONVERGENT B0, `(.L_x_34) ;  /* 0x0000033000007945 */ /* 0x000fe20003800200 */
[----:B------:R-:W-:Y:S01]  /*14c0*/  IMAD.IADD R7, R5, 0x1, -R3 ;  /* 0x0000000105077824 */ /* 0x000fe200078e0a03 */
[----:B------:R-:W3:Y:S02]  /*14d0*/  LDCU.64 UR4, c[0x0][0x390] ;  /* 0x00007200ff0477ac */ /* 0x000ee40008000a00 */
[----:B------:R-:W-:Y:S01]  /*14e0*/  ISETP.GT.U32.AND P0, PT, R2, -0x4, PT ;  /* 0xfffffffc0200780c */ /* 0x000fe20003f04070 */
[----:B------:R-:W-:Y:S01]  /*14f0*/  VIADD R2, R3, 0xa ;  /* 0x0000000a03027836 */ /* 0x000fe20000000000 */
[----:B------:R-:W-:Y:S01]  /*1500*/  LOP3.LUT R14, R7, 0x3, RZ, 0xc0, !PT ;  /* 0x00000003070e7812 */ /* 0x000fe200078ec0ff */
[----:B0-2---:R-:W-:-:S10]  /*1510*/  IMAD R8, R4, UR8, RZ ;  /* 0x0000000804087c24 */ /* 0x005fd4000f8e02ff */
[----:B------:R-:W-:Y:S05]  /*1520*/  @P0 BRA `(.L_x_35) ;  /* 0x0000000000ac0947 */ /* 0x000fea0003800000 */
[----:B-1----:R-:W-:Y:S01]  /*1530*/  LOP3.LUT R10, R7, 0xfffffffc, RZ, 0xc0, !PT ;  /* 0xfffffffc070a7812 */ /* 0x002fe200078ec0ff */
[----:B------:R-:W-:Y:S01]  /*1540*/  BSSY.RECONVERGENT B1, `(.L_x_36) ;  /* 0x0000028000017945 */ /* 0x000fe20003800200 */
[C---:B------:R-:W-:Y:S02]  /*1550*/  VIADD R9, R3.reuse, 0x2 ;  /* 0x0000000203097836 */ /* 0x040fe40000000000 */
[----:B------:R-:W-:Y:S02]  /*1560*/  IMAD.IADD R3, R3, 0x1, -R6 ;  /* 0x0000000103037824 */ /* 0x000fe400078e0a06 */
[----:B------:R-:W-:-:S07]  /*1570*/  IMAD.MOV R10, RZ, RZ, -R10 ;  /* 0x000000ffff0a7224 */ /* 0x000fce00078e0a0a */
.L_x_37:
[C---:B0-----:R-:W-:Y:S01]  /*1580*/  VIADD R5, R9.reuse, 0xffffffff ;  /* 0xffffffff09057836 */ /* 0x041fe20000000000 */
[CC--:B------:R-:W-:Y:S01]  /*1590*/  ISETP.GE.AND P1, PT, R9.reuse, R2.reuse, PT ;  /* 0x000000020900720c */ /* 0x0c0fe20003f26270 */
[----:B------:R-:W-:Y:S02]  /*15a0*/  VIADD R11, R9, 0x1 ;  /* 0x00000001090b7836 */ /* 0x000fe40000000000 */
[----:B------:R-:W-:Y:S01]  /*15b0*/  VIADD R4, R3, 0x1 ;  /* 0x0000000103047836 */ /* 0x000fe20000000000 */
[-C--:B------:R-:W-:Y:S01]  /*15c0*/  ISETP.GE.AND P2, PT, R5, R2.reuse, PT ;  /* 0x000000020500720c */ /* 0x080fe20003f46270 */
[----:B------:R-:W-:Y:S01]  /*15d0*/  VIADD R5, R9, 0xfffffffe ;  /* 0xfffffffe09057836 */ /* 0x000fe20000000000 */
[-C--:B------:R-:W-:Y:S01]  /*15e0*/  ISETP.GE.AND P0, PT, R11, R2.reuse, PT ;  /* 0x000000020b00720c */ /* 0x080fe20003f06270 */
[C---:B------:R-:W-:Y:S02]  /*15f0*/  VIADD R11, R3.reuse, 0x2 ;  /* 0x00000002030b7836 */ /* 0x040fe40000000000 */
[C---:B------:R-:W-:Y:S01]  /*1600*/  VIADD R12, R3.reuse, 0x3 ;  /* 0x00000003030c7836 */ /* 0x040fe20000000000 */
[----:B------:R-:W-:Y:S01]  /*1610*/  SHF.R.S32.HI R17, RZ, 0x1f, R5 ;  /* 0x0000001fff117819 */ /* 0x000fe20000011405 */
[----:B------:R-:W-:Y:S01]  /*1620*/  VIADD R3, R3, 0x4 ;  /* 0x0000000403037836 */ /* 0x000fe20000000000 */
[----:B------:R-:W-:Y:S01]  /*1630*/  IADD3 R16, P4, PT, R8, R5, RZ ;  /* 0x0000000508107210 */ /* 0x000fe20007f9e0ff */
[----:B------:R-:W-:Y:S01]  /*1640*/  VIADD R10, R10, 0x4 ;  /* 0x000000040a0a7836 */ /* 0x000fe20000000000 */
[----:B------:R-:W-:Y:S01]  /*1650*/  ISETP.GE.AND P3, PT, R5, R2, PT ;  /* 0x000000020500720c */ /* 0x000fe20003f66270 */
[----:B------:R-:W-:Y:S01]  /*1660*/  VIADD R9, R9, 0x4 ;  /* 0x0000000409097836 */ /* 0x000fe20000000000 */
[----:B------:R-:W-:-:S02]  /*1670*/  LEA.HI.X.SX32 R19, R8, R17, 0x1, P4 ;  /* 0x0000001108137211 */ /* 0x000fc400020f0eff */
[----:B------:R-:W-:Y:S02]  /*1680*/  I2FP.F32.S32 R5, R4 ;  /* 0x0000000400057245 */ /* 0x000fe40000201400 */
[----:B------:R-:W-:Y:S02]  /*1690*/  I2FP.F32.S32 R13, R11 ;  /* 0x0000000b000d7245 */ /* 0x000fe40000201400 */
[----:B------:R-:W-:Y:S01]  /*16a0*/  I2FP.F32.S32 R15, R12 ;  /* 0x0000000c000f7245 */ /* 0x000fe20000201400 */
[-C--:B------:R-:W-:Y:S01]  /*16b0*/  FFMA R11, R5, -R0.reuse, 1 ;  /* 0x3f800000050b7423 */ /* 0x080fe20000000800 */
[----:B------:R-:W-:Y:S01]  /*16c0*/  I2FP.F32.S32 R17, R3 ;  /* 0x0000000300117245 */ /* 0x000fe20000201400 */
[-C--:B------:R-:W-:Y:S01]  /*16d0*/  FFMA R13, R13, -R0.reuse, 1 ;  /* 0x3f8000000d0d7423 */ /* 0x080fe20000000800 */
[C---:B---3--:R-:W-:Y:S01]  /*16e0*/  LEA R4, P4, R16.reuse, UR4, 0x2 ;  /* 0x0000000410047c11 */ /* 0x048fe2000f8810ff */
[-C--:B------:R-:W-:Y:S01]  /*16f0*/  FFMA R15, R15, -R0.reuse, 1 ;  /* 0x3f8000000f0f7423 */ /* 0x080fe20000000800 */
[----:B------:R-:W-:Y:S01]  /*1700*/  FSEL R11, R11, RZ, !P3 ;  /* 0x000000ff0b0b7208 */ /* 0x000fe20005800000 */
[----:B------:R-:W-:Y:S01]  /*1710*/  FFMA R17, R17, -R0, 1 ;  /* 0x3f80000011117423 */ /* 0x000fe20000000800 */
[----:B------:R-:W-:-:S02]  /*1720*/  LEA.HI.X R5, R16, UR5, R19, 0x2, P4 ;  /* 0x0000000510057c11 */ /* 0x000fc4000a0f1413 */
[----:B------:R-:W-:Y:S02]  /*1730*/  FSEL R13, R13, RZ, !P2 ;  /* 0x000000ff0d0d7208 */ /* 0x000fe40005000000 */
[----:B------:R-:W-:Y:S01]  /*1740*/  FSEL R15, R15, RZ, !P1 ;  /* 0x000000ff0f0f7208 */ /* 0x000fe20004800000 */
[----:B------:R0:W-:Y:S01]  /*1750*/  STG.E desc[UR6][R4.64+0x4], R11 ;  /* 0x0000040b04007986 */ /* 0x0001e2000c101906 */
[----:B------:R-:W-:Y:S02]  /*1760*/  FSEL R17, R17, RZ, !P0 ;  /* 0x000000ff11117208 */ /* 0x000fe40004000000 */
[----:B------:R-:W-:Y:S01]  /*1770*/  ISETP.NE.AND P0, PT, R10, RZ, PT ;  /* 0x000000ff0a00720c */ /* 0x000fe20003f05270 */
[----:B------:R0:W-:Y:S04]  /*1780*/  STG.E desc[UR6][R4.64+0x8], R13 ;  /* 0x0000080d04007986 */ /* 0x0001e8000c101906 */
[----:B------:R0:W-:Y:S04]  /*1790*/  STG.E desc[UR6][R4.64+0xc], R15 ;  /* 0x00000c0f04007986 */ /* 0x0001e8000c101906 */
[----:B------:R0:W-:Y:S04]  /*17a0*/  STG.E desc[UR6][R4.64+0x10], R17 ;  /* 0x0000101104007986 */ /* 0x0001e8000c101906 */
[----:B------:R-:W-:Y:S05]  /*17b0*/  @P0 BRA `(.L_x_37) ;  /* 0xfffffffc00700947 */ /* 0x000fea000383ffff */
[----:B------:R-:W-:Y:S05]  /*17c0*/  BSYNC.RECONVERGENT B1 ;  /* 0x0000000000017941 */ /* 0x000fea0003800200 */
.L_x_36:
[----:B------:R-:W-:-:S07]  /*17d0*/  VIADD R3, R9, 0xfffffffe ;  /* 0xfffffffe09037836 */ /* 0x000fce0000000000 */
.L_x_35:
[----:B---3--:R-:W-:Y:S05]  /*17e0*/  BSYNC.RECONVERGENT B0 ;  /* 0x0000000000007941 */ /* 0x008fea0003800200 */
.L_x_34:
[----:B------:R-:W-:-:S13]  /*17f0*/  ISETP.NE.AND P0, PT, R14, RZ, PT ;  /* 0x000000ff0e00720c */ /* 0x000fda0003f05270 */
[----:B------:R-:W-:Y:S05]  /*1800*/  @!P0 EXIT ;  /* 0x000000000000894d */ /* 0x000fea0003800000 */
[----:B------:R-:W-:Y:S01]  /*1810*/  ISETP.NE.AND P1, PT, R14, 0x1, PT ;  /* 0x000000010e00780c */ /* 0x000fe20003f25270 */
[----:B------:R-:W-:Y:S01]  /*1820*/  BSSY.RECONVERGENT B0, `(.L_x_38) ;  /* 0x0000018000007945 */ /* 0x000fe20003800200 */
[----:B------:R-:W-:-:S04]  /*1830*/  LOP3.LUT R7, R7, 0x1, RZ, 0xc0, !PT ;  /* 0x0000000107077812 */ /* 0x000fc800078ec0ff */
[----:B------:R-:W-:-:S07]  /*1840*/  ISETP.NE.U32.AND P0, PT, R7, 0x1, PT ;  /* 0x000000010700780c */ /* 0x000fce0003f05070 */
[----:B------:R-:W-:Y:S06]  /*1850*/  @!P1 BRA `(.L_x_39) ;  /* 0x0000000000509947 */ /* 0x000fec0003800000 */
[----:B------:R-:W2:Y:S01]  /*1860*/  LDCU.64 UR4, c[0x0][0x390] ;  /* 0x00007200ff0477ac */ /* 0x000ea20008000a00 */
[CC--:B------:R-:W-:Y:S01]  /*1870*/  ISETP.GE.AND P1, PT, R3.reuse, R2.reuse, PT ;  /* 0x000000020300720c */ /* 0x0c0fe20003f26270 */
[C---:B0-----:R-:W-:Y:S01]  /*1880*/  VIADD R5, R3.reuse, 0x1 ;  /* 0x0000000103057836 */ /* 0x041fe20000000000 */
[----:B-1----:R-:W-:Y:S02]  /*1890*/  SHF.R.S32.HI R11, RZ, 0x1f, R3 ;  /* 0x0000001fff0b7819 */ /* 0x002fe40000011403 */
[C---:B------:R-:W-:Y:S01]  /*18a0*/  IADD3 R10, P2, PT, R8.reuse, R3, RZ ;  /* 0x00000003080a7210 */ /* 0x040fe20007f5e0ff */
[----:B------:R-:W-:Y:S02]  /*18b0*/  VIADD R3, R3, 0x2 ;  /* 0x0000000203037836 */ /* 0x000fe40000000000 */
[--C-:B------:R-:W-:Y:S01]  /*18c0*/  IMAD.IADD R4, R5, 0x1, -R6.reuse ;  /* 0x0000000105047824 */ /* 0x100fe200078e0a06 */
[----:B------:R-:W-:Y:S01]  /*18d0*/  LEA.HI.X.SX32 R11, R8, R11, 0x1, P2 ;  /* 0x0000000b080b7211 */ /* 0x000fe200010f0eff */
[----:B------:R-:W-:Y:S01]  /*18e0*/  IMAD.IADD R9, R3, 0x1, -R6 ;  /* 0x0000000103097824 */ /* 0x000fe200078e0a06 */
[----:B------:R-:W-:-:S02]  /*18f0*/  ISETP.GE.AND P2, PT, R5, R2, PT ;  /* 0x000000020500720c */ /* 0x000fc40003f46270 */
[----:B------:R-:W-:Y:S02]  /*1900*/  I2FP.F32.S32 R7, R4 ;  /* 0x0000000400077245 */ /* 0x000fe40000201400 */
[----:B------:R-:W-:-:S03]  /*1910*/  I2FP.F32.S32 R9, R9 ;  /* 0x0000000900097245 */ /* 0x000fc60000201400 */
[-C--:B------:R-:W-:Y:S01]  /*1920*/  FFMA R7, R7, -R0.reuse, 1 ;  /* 0x3f80000007077423 */ /* 0x080fe20000000800 */
[----:B--2---:R-:W-:Y:S01]  /*1930*/  LEA R4, P3, R10, UR4, 0x2 ;  /* 0x000000040a047c11 */ /* 0x004fe2000f8610ff */
[----:B------:R-:W-:-:S03]  /*1940*/  FFMA R9, R9, -R0, 1 ;  /* 0x3f80000009097423 */ /* 0x000fc60000000800 */
[----:B------:R-:W-:Y:S02]  /*1950*/  LEA.HI.X R5, R10, UR5, R11, 0x2, P3 ;  /* 0x000000050a057c11 */ /* 0x000fe400098f140b */
[----:B------:R-:W-:Y:S02]  /*1960*/  FSEL R7, R7, RZ, !P1 ;  /* 0x000000ff07077208 */ /* 0x000fe40004800000 */
[----:B------:R-:W-:-:S03]  /*1970*/  FSEL R9, R9, RZ, !P2 ;  /* 0x000000ff09097208 */ /* 0x000fc60005000000 */
[----:B------:R2:W-:Y:S04]  /*1980*/  STG.E desc[UR6][R4.64+0x4], R7 ;  /* 0x0000040704007986 */ /* 0x0005e8000c101906 */
[----:B------:R2:W-:Y:S02]  /*1990*/  STG.E desc[UR6][R4.64+0x8], R9 ;  /* 0x0000080904007986 */ /* 0x0005e4000c101906 */
.L_x_39:
[----:B------:R-:W-:Y:S05]  /*19a0*/  BSYNC.RECONVERGENT B0 ;  /* 0x0000000000007941 */ /* 0x000fea0003800200 */
.L_x_38:
[----:B------:R-:W-:Y:S05]  /*19b0*/  @P0 EXIT ;  /* 0x000000000000094d */ /* 0x000fea0003800000 */
[----:B------:R-:W3:Y:S01]  /*19c0*/  LDCU.64 UR4, c[0x0][0x390] ;  /* 0x00007200ff0477ac */ /* 0x000ee20008000a00 */
[----:B------:R-:W-:Y:S02]  /*19d0*/  IADD3 R6, PT, PT, R3, 0x1, -R6 ;  /* 0x0000000103067810 */ /* 0x000fe40007ffe806 */
[----:B--2---:R-:W-:Y:S02]  /*19e0*/  SHF.R.S32.HI R7, RZ, 0x1f, R3 ;  /* 0x0000001fff077819 */ /* 0x004fe40000011403 */
[----:B0-----:R-:W-:Y:S02]  /*19f0*/  I2FP.F32.S32 R5, R6 ;  /* 0x0000000600057245 */ /* 0x001fe40000201400 */
[----:B------:R-:W-:-:S03]  /*1a00*/  IADD3 R9, P0, PT, R8, R3, RZ ;  /* 0x0000000308097210 */ /* 0x000fc60007f1e0ff */
[----:B------:R-:W-:Y:S01]  /*1a10*/  FFMA R0, R5, -R0, 1 ;  /* 0x3f80000005007423 */ /* 0x000fe20000000800 */
[----:B------:R-:W-:Y:S02]  /*1a20*/  LEA.HI.X.SX32 R8, R8, R7, 0x1, P0 ;  /* 0x0000000708087211 */ /* 0x000fe400000f0eff */
[----:B------:R-:W-:-:S04]  /*1a30*/  ISETP.GE.AND P0, PT, R3, R2, PT ;  /* 0x000000020300720c */ /* 0x000fc80003f06270 */
[----:B------:R-:W-:Y:S02]  /*1a40*/  FSEL R3, R0, RZ, !P0 ;  /* 0x000000ff00037208 */ /* 0x000fe40004000000 */
[----:B---3--:R-:W-:-:S04]  /*1a50*/  LEA R4, P1, R9, UR4, 0x2 ;  /* 0x0000000409047c11 */ /* 0x008fc8000f8210ff */
[----:B------:R-:W-:-:S05]  /*1a60*/  LEA.HI.X R5, R9, UR5, R8, 0x2, P1 ;  /* 0x0000000509057c11 */ /* 0x000fca00088f1408 */
[----:B------:R-:W-:Y:S01]  /*1a70*/  STG.E desc[UR6][R4.64+0x4], R3 ;  /* 0x0000040304007986 */ /* 0x000fe2000c101906 */
[----:B------:R-:W-:Y:S05]  /*1a80*/  EXIT ;  /* 0x000000000000794d */ /* 0x000fea0003800000 */
        .weak           $__internal_0_$__cuda_sm20_rcp_rn_f32_slowpath
        .type           $__internal_0_$__cuda_sm20_rcp_rn_f32_slowpath,@function
        .size           $__internal_0_$__cuda_sm20_rcp_rn_f32_slowpath,(.L_x_63 - $__internal_0_$__cuda_sm20_rcp_rn_f32_slowpath)
$__internal_0_$__cuda_sm20_rcp_rn_f32_slowpath:
[----:B------:R-:W-:Y:S01]  /*1a90*/  IMAD.SHL.U32 R0, R7, 0x2, RZ ;  /* 0x0000000207007824 */ /* 0x000fe200078e00ff */
[----:B------:R-:W-:Y:S04]  /*1aa0*/  BSSY.RECONVERGENT B1, `(.L_x_40) ;  /* 0x0000031000017945 */ /* 0x000fe80003800200 */
[----:B------:R-:W-:Y:S01]  /*1ab0*/  SHF.R.U32.HI R9, RZ, 0x18, R0 ;  /* 0x00000018ff097819 */ /* 0x000fe20000011600 */
[----:B------:R-:W-:-:S03]  /*1ac0*/  IMAD.MOV.U32 R0, RZ, RZ, R7 ;  /* 0x000000ffff007224 */ /* 0x000fc600078e0007 */
[----:B------:R-:W-:-:S13]  /*1ad0*/  ISETP.NE.U32.AND P0, PT, R9, RZ, PT ;  /* 0x000000ff0900720c */ /* 0x000fda0003f05070 */
[----:B------:R-:W-:Y:S05]  /*1ae0*/  @P0 BRA `(.L_x_41) ;  /* 0x0000000000280947 */ /* 0x000fea0003800000 */
[----:B------:R-:W-:-:S05]  /*1af0*/  IMAD.SHL.U32 R2, R0, 0x2, RZ ;  /* 0x0000000200027824 */ /* 0x000fca00078e00ff */
[----:B------:R-:W-:-:S13]  /*1b00*/  ISETP.NE.AND P0, PT, R2, RZ, PT ;  /* 0x000000ff0200720c */ /* 0x000fda0003f05270 */
[----:B------:R-:W-:Y:S01]  /*1b10*/  @P0 FFMA R7, R0, 1.84467440737095516160e+19, RZ ;  /* 0x5f80000000070823 */ /* 0x000fe200000000ff */
[----:B------:R-:W-:Y:S08]  /*1b20*/  @!P0 MUFU.RCP R3, R0 ;  /* 0x0000000000038308 */ /* 0x000ff00000001000 */
[----:B------:R-:W0:Y:S02]  /*1b30*/  @P0 MUFU.RCP R2, R7 ;  /* 0x0000000700020308 */ /* 0x000e240000001000 */
[----:B0-----:R-:W-:-:S04]  /*1b40*/  @P0 FFMA R9, R7, R2, -1 ;  /* 0xbf80000007090423 */ /* 0x001fc80000000002 */
[----:B------:R-:W-:-:S04]  /*1b50*/  @P0 FADD.FTZ R9, -R9, -RZ ;  /* 0x800000ff09090221 */ /* 0x000fc80000010100 */
[----:B------:R-:W-:-:S04]  /*1b60*/  @P0 FFMA R2, R2, R9, R2 ;  /* 0x0000000902020223 */ /* 0x000fc80000000002 */
[----:B------:R-:W-:Y:S01]  /*1b70*/  @P0 FFMA R3, R2, 1.84467440737095516160e+19, RZ ;  /* 0x5f80000002030823 */ /* 0x000fe200000000ff */
[----:B------:R-:W-:Y:S06]  /*1b80*/  BRA `(.L_x_42) ;  /* 0x0000000000887947 */ /* 0x000fec0003800000 */
.L_x_41:
[----:B------:R-:W-:-:S05]  /*1b90*/  VIADD R11, R9, 0xffffff03 ;  /* 0xffffff03090b7836 */ /* 0x000fca0000000000 */
[----:B------:R-:W-:-:S13]  /*1ba0*/  ISETP.GT.U32.AND P0, PT, R11, 0x1, PT ;  /* 0x000000010b00780c */ /* 0x000fda0003f04070 */
[----:B------:R-:W-:Y:S05]  /*1bb0*/  @P0 BRA `(.L_x_43) ;  /* 0x0000000000780947 */ /* 0x000fea0003800000 */
[----:B------:R-:W-:Y:S01]  /*1bc0*/  LOP3.LUT R2, R0, 0x7fffff, RZ, 0xc0, !PT ;  /* 0x007fffff00027812 */ /* 0x000fe200078ec0ff */
[----:B------:R-:W-:-:S03]  /*1bd0*/  IMAD.MOV.U32 R12, RZ, RZ, 0x3 ;  /* 0x00000003ff0c7424 */ /* 0x000fc600078e00ff */
[----:B------:R-:W-:Y:S02]  /*1be0*/  LOP3.LUT R2, R2, 0x3f800000, RZ, 0xfc, !PT ;  /* 0x3f80000002027812 */ /* 0x000fe400078efcff */
[----:B------:R-:W-:Y:S02]  /*1bf0*/  SHF.L.U32 R12, R12, R11, RZ ;  /* 0x0000000b0c0c7219 */ /* 0x000fe400000006ff */
[----:B------:R-:W0:Y:S02]  /*1c00*/  MUFU.RCP R3, R2 ;  /* 0x0000000200037308 */ /* 0x000e240000001000 */
[----:B0-----:R-:W-:-:S04]  /*1c10*/  FFMA R7, R2, R3, -1 ;  /* 0xbf80000002077423 */ /* 0x001fc80000000003 */
[----:B------:R-:W-:-:S04]  /*1c20*/  FADD.FTZ R10, -R7, -RZ ;  /* 0x800000ff070a7221 */ /* 0x000fc80000010100 */
[CCC-:B------:R-:W-:Y:S01]  /*1c30*/  FFMA.RM R7, R3.reuse, R10.reuse, R3.reuse ;  /* 0x0000000a03077223 */ /* 0x1c0fe20000004003 */
[----:B------:R-:W-:-:S04]  /*1c40*/  FFMA.RP R10, R3, R10, R3 ;  /* 0x0000000a030a7223 */ /* 0x000fc80000008003 */
[C---:B------:R-:W-:Y:S02]  /*1c50*/  LOP3.LUT R3, R7.reuse, 0x7fffff, RZ, 0xc0, !PT ;  /* 0x007fffff07037812 */ /* 0x040fe400078ec0ff */
[----:B------:R-:W-:Y:S02]  /*1c60*/  FSETP.NEU.FTZ.AND P0, PT, R7, R10, PT ;  /* 0x0000000a0700720b */ /* 0x000fe40003f1d000 */
[----:B------:R-:W-:Y:S02]  /*1c70*/  LOP3.LUT R3, R3, 0x800000, RZ, 0xfc, !PT ;  /* 0x0080000003037812 */ /* 0x000fe400078efcff */
[----:B------:R-:W-:Y:S02]  /*1c80*/  SEL R7, RZ, 0xffffffff, !P0 ;  /* 0xffffffffff077807 */ /* 0x000fe40004000000 */
[----:B------:R-:W-:-:S03]  /*1c90*/  LOP3.LUT R12, R12, R3, RZ, 0xc0, !PT ;  /* 0x000000030c0c7212 */ /* 0x000fc600078ec0ff */
[----:B------:R-:W-:Y:S01]  /*1ca0*/  IMAD.MOV R2, RZ, RZ, -R7 ;  /* 0x000000ffff027224 */ /* 0x000fe200078e0a07 */
[----:B------:R-:W-:-:S04]  /*1cb0*/  SHF.R.U32.HI R12, RZ, R11, R12 ;  /* 0x0000000bff0c7219 */ /* 0x000fc8000001160c */
[----:B------:R-:W-:Y:S02]  /*1cc0*/  LOP3.LUT P1, RZ, R2, R11, R3, 0xf8, !PT ;  /* 0x0000000b02ff7212 */ /* 0x000fe4000782f803 */
[C---:B------:R-:W-:Y:S02]  /*1cd0*/  LOP3.LUT P0, RZ, R12.reuse, 0x1, RZ, 0xc0, !PT ;  /* 0x000000010cff7812 */ /* 0x040fe4000780c0ff */
[----:B------:R-:W-:-:S04]  /*1ce0*/  LOP3.LUT P2, RZ, R12, 0x2, RZ, 0xc0, !PT ;  /* 0x000000020cff7812 */ /* 0x000fc8000784c0ff */
[----:B------:R-:W-:Y:S02]  /*1cf0*/  PLOP3.LUT P0, PT, P0, P1, P2, 0xe0, 0x0 ;  /* 0x000000000000781c */ /* 0x000fe40000703c20 */
[----:B------:R-:W-:Y:S02]  /*1d00*/  LOP3.LUT P1, RZ, R0, 0x7fffff, RZ, 0xc0, !PT ;  /* 0x007fffff00ff7812 */ /* 0x000fe4000782c0ff */
[----:B------:R-:W-:-:S05]  /*1d10*/  SEL R2, RZ, 0x1, !P0 ;  /* 0x00000001ff027807 */ /* 0x000fca0004000000 */
[----:B------:R-:W-:-:S05]  /*1d20*/  IMAD.MOV R2, RZ, RZ, -R2 ;  /* 0x000000ffff027224 */ /* 0x000fca00078e0a02 */
[----:B------:R-:W-:Y:S01]  /*1d30*/  ISETP.GE.AND P0, PT, R2, RZ, PT ;  /* 0x000000ff0200720c */ /* 0x000fe20003f06270 */
[----:B------:R-:W-:-:S05]  /*1d40*/  VIADD R2, R9, 0xffffff04 ;  /* 0xffffff0409027836 */ /* 0x000fca0000000000 */
[----:B------:R-:W-:-:S07]  /*1d50*/  SHF.R.U32.HI R3, RZ, R2, R3 ;  /* 0x00000002ff037219 */ /* 0x000fce0000011603 */
[----:B------:R-:W-:-:S04]  /*1d60*/  @!P0 VIADD R3, R3, 0x1 ;  /* 0x0000000103038836 */ /* 0x000fc80000000000 */
[----:B------:R-:W-:-:S05]  /*1d70*/  @!P1 IMAD.SHL.U32 R3, R3, 0x2, RZ ;  /* 0x0000000203039824 */ /* 0x000fca00078e00ff */
[----:B------:R-:W-:Y:S01]  /*1d80*/  LOP3.LUT R3, R3, 0x80000000, R0, 0xf8, !PT ;  /* 0x8000000003037812 */ /* 0x000fe200078ef800 */
[----:B------:R-:W-:Y:S06]  /*1d90*/  BRA `(.L_x_42) ;  /* 0x0000000000047947 */ /* 0x000fec0003800000 */
.L_x_43:
[----:B------:R0:W1:Y:S02]  /*1da0*/  MUFU.RCP R3, R0 ;  /* 0x0000000000037308 */ /* 0x0000640000001000 */
.L_x_42:
[----:B------:R-:W-:Y:S05]  /*1db0*/  BSYNC.RECONVERGENT B1 ;  /* 0x0000000000017941 */ /* 0x000fea0003800200 */
.L_x_40:
[----:B------:R-:W-:-:S04]  /*1dc0*/  IMAD.MOV.U32 R9, RZ, RZ, 0x0 ;  /* 0x00000000ff097424 */ /* 0x000fc800078e00ff */
[----:B01----:R-:W-:Y:S05]  /*1dd0*/  RET.REL.NODEC R8 `(_Z25compute_alpha_mask_kernelPhS_Pfiii) ;  /* 0xffffffe008887950 */ /* 0x003fea0003c3ffff */
.L_x_44:
[----:B------:R-:W-:-:S00]  /*1de0*/  BRA `(.L_x_44) ;  /* 0xfffffffc00fc7947 */ /* 0x000fc0000383ffff */
[----:B------:R-:W-:-:S00]  /*1df0*/  NOP ;  /* 0x0000000000007918 */ /* 0x000fc00000000000 */
        /* <DEDUP_REMOVED lines=8> */
.L_x_63:


//--------------------- .text._Z22linear_blending_kernelPhS_S_Pfiii --------------------------
	.section	.text._Z22linear_blending_kernelPhS_S_Pfiii,"ax",@progbits
	.align	128
        .global         _Z22linear_blending_kernelPhS_S_Pfiii
        .type           _Z22linear_blending_kernelPhS_S_Pfiii,@function
        .size           _Z22linear_blending_kernelPhS_S_Pfiii,(.L_x_66 - _Z22linear_blending_kernelPhS_S_Pfiii)
        .other          _Z22linear_blending_kernelPhS_S_Pfiii,@"STO_CUDA_ENTRY STV_DEFAULT"
_Z22linear_blending_kernelPhS_S_Pfiii:
.text._Z22linear_blending_kernelPhS_S_Pfiii:
[----:B------:R-:W-:Y:S01]  /*0000*/  LDC R1, c[0x0][0x37c] ;  /* 0x0000df00ff017b82 */ /* 0x000fe20000000800 */
[----:B------:R-:W0:Y:S07]  /*0010*/  S2R R0, SR_TID.X ;  /* 0x0000000000007919 */ /* 0x000e2e0000002100 */
[----:B------:R-:W1:Y:S01]  /*0020*/  LDC R4, c[0x0][0x364] ;  /* 0x0000d900ff047b82 */ /* 0x000e620000000800 */
[----:B------:R-:W2:Y:S01]  /*0030*/  LDCU.64 UR6, c[0x0][0x3a0] ;  /* 0x00007400ff0677ac */ /* 0x000ea20008000a00 */
[----:B------:R-:W1:Y:S01]  /*0040*/  S2R R3, SR_TID.Y ;  /* 0x0000000000037919 */ /* 0x000e620000002200 */
[----:B------:R-:W3:Y:S05]  /*0050*/  LDCU UR8, c[0x0][0x3a8] ;  /* 0x00007500ff0877ac */ /* 0x000eea0008000800 */
[----:B------:R-:W0:Y:S08]  /*0060*/  S2UR UR5, SR_CTAID.X ;  /* 0x00000000000579c3 */ /* 0x000e300000002500 */
[----:B------:R-:W0:Y:S08]  /*0070*/  LDC R5, c[0x0][0x360] ;  /* 0x0000d800ff057b82 */ /* 0x000e300000000800 */
[----:B------:R-:W1:Y:S01]  /*0080*/  S2UR UR4, SR_CTAID.Y ;  /* 0x00000000000479c3 */ /* 0x000e620000002600 */
[----:B0-----:R-:W-:-:S05]  /*0090*/  IMAD R5, R5, UR5, R0 ;  /* 0x0000000505057c24 */ /* 0x001fca000f8e0200 */
[----:B--2---:R-:W-:Y:S01]  /*00a0*/  ISETP.GE.AND P0, PT, R5, UR7, PT ;  /* 0x0000000705007c0c */ /* 0x004fe2000bf06270 */
[----:B-1----:R-:W-:-:S05]  /*00b0*/  IMAD R4, R4, UR4, R3 ;  /* 0x0000000404047c24 */ /* 0x002fca000f8e0203 */
[----:B------:R-:W-:-:S04]  /*00c0*/  ISETP.GE.OR P0, PT, R4, UR6, P0 ;  /* 0x0000000604007c0c */ /* 0x000fc80008706670 */
[----:B---3--:R-:W-:-:S13]  /*00d0*/  ISETP.GE.OR P0, PT, R5, UR8, P0 ;  /* 0x0000000805007c0c */ /* 0x008fda0008706670 */
[----:B------:R-:W-:Y:S05]  /*00e0*/  @P0 EXIT ;  /* 0x000000000000094d */ /* 0x000fea0003800000 */
[----:B------:R-:W0:Y:S01]  /*00f0*/  LDC.64 R2, c[0x0][0x398] ;  /* 0x0000e600ff027b82 */ /* 0x000e220000000a00 */
[----:B------:R-:W1:Y:S01]  /*0100*/  LDCU.64 UR4, c[0x0][0x358] ;  /* 0x00006b00ff0477ac */ /* 0x000e620008000a00 */
[----:B------:R-:W-:-:S04]  /*0110*/  IMAD R7, R4, UR7, R5 ;  /* 0x0000000704077c24 */ /* 0x000fc8000f8e0205 */
[----:B0-----:R-:W-:-:S05]  /*0120*/  IMAD.WIDE R2, R7, 0x4, R2 ;  /* 0x0000000407027825 */ /* 0x001fca00078e0202 */
[----:B-1----:R-:W2:Y:S01]  /*0130*/  LDG.E R0, desc[UR4][R2.64] ;  /* 0x0000000402007981 */ /* 0x002ea2000c1e1900 */
[----:B------:R-:W-:Y:S02]  /*0140*/  IMAD R4, R4, UR8, R5 ;  /* 0x0000000804047c24 */ /* 0x000fe4000f8e0205 */
[----:B------:R-:W-:Y:S02]  /*0150*/  IMAD R7, R7, 0x3, RZ ;  /* 0x0000000307077824 */ /* 0x000fe400078e02ff */
[----:B------:R-:W-:Y:S01]  /*0160*/  IMAD R6, R4, 0x3, RZ ;  /* 0x0000000304067824 */ /* 0x000fe200078e02ff */
[----:B--2---:R-:W-:-:S13]  /*0170*/  FSETP.NEU.AND P0, PT, R0, 1, PT ;  /* 0x3f8000000000780b */ /* 0x004fda0003f0d000 */
[----:B------:R-:W-:Y:S05]  /*0180*/  @P0 BRA `(.L_x_45) ;  /* 0x0000000000340947 */ /* 0x000fea0003800000 */
[----:B------:R-:W0:Y:S02]  /*0190*/  LDCU.64 UR6, c[0x0][0x380] ;  /* 0x00007000ff0677ac */ /* 0x000e240008000a00 */
[----:B0-----:R-:W-:-:S04]  /*01a0*/  IADD3 R2, P0, PT, R6, UR6, RZ ;  /* 0x0000000606027c10 */ /* 0x001fc8000ff1e0ff */
[----:B------:R-:W-:Y:S01]  /*01b0*/  LEA.HI.X.SX32 R3, R6, UR7, 0x1, P0 ;  /* 0x0000000706037c11 */ /* 0x000fe200080f0eff */
[----:B------:R-:W0:Y:S04]  /*01c0*/  LDCU.64 UR6, c[0x0][0x390] ;  /* 0x00007200ff0677ac */ /* 0x000e280008000a00 */
[----:B------:R-:W2:Y:S01]  /*01d0*/  LDG.E.U8 R9, desc[UR4][R2.64] ;  /* 0x0000000402097981 */ /* 0x000ea2000c1e1100 */
[----:B0-----:R-:W-:-:S04]  /*01e0*/  IADD3 R4, P0, PT, R7, UR6, RZ ;  /* 0x0000000607047c10 */ /* 0x001fc8000ff1e0ff */
[----:B------:R-:W-:-:S05]  /*01f0*/  LEA.HI.X.SX32 R5, R7, UR7, 0x1, P0 ;  /* 0x0000000707057c11 */ /* 0x000fca00080f0eff */
[----:B--2---:R-:W-:Y:S04]  /*0200*/  STG.E.U8 desc[UR4][R4.64], R9 ;  /* 0x0000000904007986 */ /* 0x004fe8000c101104 */
[----:B------:R-:W2:Y:S04]  /*0210*/  LDG.E.U8 R7, desc[UR4][R2.64+0x1] ;  /* 0x0000010402077981 */ /* 0x000ea8000c1e1100 */
[----:B--2---:R-:W-:Y:S04]  /*0220*/  STG.E.U8 desc[UR4][R4.64+0x1], R7 ;  /* 0x0000010704007986 */ /* 0x004fe8000c101104 */
[----:B------:R-:W2:Y:S04]  /*0230*/  LDG.E.U8 R11, desc[UR4][R2.64+0x2] ;  /* 0x00000204020b7981 */ /* 0x000ea8000c1e1100 */
[----:B--2---:R-:W-:Y:S01]  /*0240*/  STG.E.U8 desc[UR4][R4.64+0x2], R11 ;  /* 0x0000020b04007986 */ /* 0x004fe2000c101104 */
[----:B------:R-:W-:Y:S05]  /*0250*/  EXIT ;  /* 0x000000000000794d */ /* 0x000fea0003800000 */
.L_x_45:
[----:B------:R-:W-:-:S13]  /*0260*/  FSETP.GT.AND P0, PT, R0, RZ, PT ;  /* 0x000000ff0000720b */ /* 0x000fda0003f04000 */
[----:B------:R-:W-:Y:S05]  /*0270*/  @!P0 EXIT ;  /* 0x000000000000894d */ /* 0x000fea0003800000 */
[----:B------:R-:W0:Y:S01]  /*0280*/  LDCU.128 UR8, c[0x0][0x380] ;  /* 0x00007000ff0877ac */ /* 0x000e220008000c00 */
[----:B------:R-:W-:Y:S01]  /*0290*/  SHF.R.S32.HI R10, RZ, 0x1f, R7 ;  /* 0x0000001fff0a7819 */ /* 0x000fe20000011407 */
[----:B------:R-:W1:Y:S01]  /*02a0*/  LDCU.64 UR6, c[0x0][0x390] ;  /* 0x00007200ff0677ac */ /* 0x000e620008000a00 */
[----:B0-----:R-:W-:Y:S02]  /*02b0*/  IADD3 R4, P0, PT, R7, UR10, RZ ;  /* 0x0000000a07047c10 */ /* 0x001fe4000ff1e0ff */
[----:B------:R-:W-:Y:S02]  /*02c0*/  IADD3 R2, P1, PT, R6, UR8, RZ ;  /* 0x0000000806027c10 */ /* 0x000fe4000ff3e0ff */
[----:B------:R-:W-:Y:S02]  /*02d0*/  IADD3.X R5, PT, PT, R10, UR11, RZ, P0, !PT ;  /* 0x0000000b0a057c10 */ /* 0x000fe400087fe4ff */
[----:B------:R-:W-:-:S03]  /*02e0*/  LEA.HI.X.SX32 R3, R6, UR9, 0x1, P1 ;  /* 0x0000000906037c11 */ /* 0x000fc600088f0eff */
[----:B------:R-:W2:Y:S04]  /*02f0*/  LDG.E.U8 R8, desc[UR4][R4.64] ;  /* 0x0000000404087981 */ /* 0x000ea8000c1e1100 */
[----:B------:R-:W3:Y:S01]  /*0300*/  LDG.E.U8 R6, desc[UR4][R2.64] ;  /* 0x0000000402067981 */ /* 0x000ee2000c1e1100 */
[----:B--2---:R-:W-:Y:S01]  /*0310*/  I2FP.F32.U32 R11, R8 ;  /* 0x00000008000b7245 */ /* 0x004fe20000201000 */
[----:B------:R-:W-:Y:S01]  /*0320*/  FADD R8, -R0, 1 ;  /* 0x3f80000000087421 */ /* 0x000fe20000000100 */
[----:B---3--:R-:W-:-:S03]  /*0330*/  I2FP.F32.U32 R9, R6 ;  /* 0x0000000600097245 */ /* 0x008fc60000201000 */
[----:B------:R-:W-:Y:S01]  /*0340*/  FMUL R11, R8, R11 ;  /* 0x0000000b080b7220 */ /* 0x000fe20000400000 */
[----:B-1----:R-:W-:-:S03]  /*0350*/  IADD3 R6, P0, PT, R7, UR6, RZ ;  /* 0x0000000607067c10 */ /* 0x002fc6000ff1e0ff */
[----:B------:R-:W-:Y:S01]  /*0360*/  FFMA R9, R0, R9, R11 ;  /* 0x0000000900097223 */ /* 0x000fe2000000000b */
[----:B------:R-:W-:-:S05]  /*0370*/  IADD3.X R7, PT, PT, R10, UR7, RZ, P0, !PT ;  /* 0x000000070a077c10 */ /* 0x000fca00087fe4ff */
[----:B------:R-:W0:Y:S02]  /*0380*/  F2I.U32.TRUNC.NTZ R9, R9 ;  /* 0x0000000900097305 */ /* 0x000e24000020f000 */
[----:B0-----:R0:W-:Y:S04]  /*0390*/  STG.E.U8 desc[UR4][R6.64], R9 ;  /* 0x0000000906007986 */ /* 0x0011e8000c101104 */
[----:B------:R-:W2:Y:S04]  /*03a0*/  LDG.E.U8 R11, desc[UR4][R4.64+0x1] ;  /* 0x00000104040b7981 */ /* 0x000ea8000c1e1100 */
[----:B------:R-:W3:Y:S01]  /*03b0*/  LDG.E.U8 R10, desc[UR4][R2.64+0x1] ;  /* 0x00000104020a7981 */ /* 0x000ee2000c1e1100 */
[----:B--2---:R-:W-:-:S02]  /*03c0*/  I2FP.F32.U32 R13, R11 ;  /* 0x0000000b000d7245 */ /* 0x004fc40000201000 */
[----:B---3--:R-:W-:-:S03]  /*03d0*/  I2FP.F32.U32 R11, R10 ;  /* 0x0000000a000b7245 */ /* 0x008fc60000201000 */
[----:B------:R-:W-:-:S04]  /*03e0*/  FMUL R13, R8, R13 ;  /* 0x0000000d080d7220 */ /* 0x000fc80000400000 */
[----:B------:R-:W-:-:S06]  /*03f0*/  FFMA R11, R0, R11, R13 ;  /* 0x0000000b000b7223 */ /* 0x000fcc000000000d */
[----:B------:R-:W1:Y:S02]  /*0400*/  F2I.U32.TRUNC.NTZ R11, R11 ;  /* 0x0000000b000b7305 */ /* 0x000e64000020f000 */
[----:B-1----:R-:W-:Y:S04]  /*0410*/  STG.E.U8 desc[UR4][R6.64+0x1], R11 ;  /* 0x0000010b06007986 */ /* 0x002fe8000c101104 */
[----:B------:R-:W2:Y:S04]  /*0420*/  LDG.E.U8 R12, desc[UR4][R4.64+0x2] ;  /* 0x00000204040c7981 */ /* 0x000ea8000c1e1100 */
[----:B------:R-:W0:Y:S01]  /*0430*/  LDG.E.U8 R10, desc[UR4][R2.64+0x2] ;  /* 0x00000204020a7981 */ /* 0x000e22000c1e1100 */
[----:B--2---:R-:W-:-:S02]  /*0440*/  I2FP.F32.U32 R13, R12 ;  /* 0x0000000c000d7245 */ /* 0x004fc40000201000 */
[----:B0-----:R-:W-:-:S03]  /*0450*/  I2FP.F32.U32 R9, R10 ;  /* 0x0000000a00097245 */ /* 0x001fc60000201000 */
[----:B------:R-:W-:-:S04]  /*0460*/  FMUL R13, R8, R13 ;  /* 0x0000000d080d7220 */ /* 0x000fc80000400000 */
[----:B------:R-:W-:-:S06]  /*0470*/  FFMA R9, R0, R9, R13 ;  /* 0x0000000900097223 */ /* 0x000fcc000000000d */
[----:B------:R-:W0:Y:S02]  /*0480*/  F2I.U32.TRUNC.NTZ R9, R9 ;  /* 0x0000000900097305 */ /* 0x000e24000020f000 */
[----:B0-----:R-:W-:Y:S01]  /*0490*/  STG.E.U8 desc[UR4][R6.64+0x2], R9 ;  /* 0x0000020906007986 */ /* 0x001fe2000c101104 */
[----:B------:R-:W-:Y:S05]  /*04a0*/  EXIT ;  /* 0x000000000000794d */ /* 0x000fea0003800000 */
.L_x_46:
        /* <DEDUP_REMOVED lines=13> */
.L_x_66:


//--------------------- .text._Z17warp_image_kernelPhS_iiiiPf --------------------------
	.section	.text._Z17warp_image_kernelPhS_iiiiPf,"ax",@progbits
	.align	128
        .global         _Z17warp_image_kernelPhS_iiiiPf
        .type           _Z17warp_image_kernelPhS_iiiiPf,@function
        .size           _Z17warp_image_kernelPhS_iiiiPf,(.L_x_64 - _Z17warp_image_kernelPhS_iiiiPf)
        .other          _Z17warp_image_kernelPhS_iiiiPf,@"STO_CUDA_ENTRY STV_DEFAULT"
_Z17warp_image_kernelPhS_iiiiPf:
.text._Z17warp_image_kernelPhS_iiiiPf:
[----:B------:R-:W-:Y:S01]  /*0000*/  LDC R1, c[0x0][0x37c] ;  /* 0x0000df00ff017b82 */ /* 0x000fe20000000800 */
[----:B------:R-:W0:Y:S07]  /*0010*/  S2R R3, SR_TID.X ;  /* 0x0000000000037919 */ /* 0x000e2e0000002100 */
[----:B------:R-:W0:Y:S01]  /*0020*/  S2UR UR4, SR_CTAID.X ;  /* 0x00000000000479c3 */ /* 0x000e220000002500 */
[----:B------:R-:W1:Y:S01]  /*0030*/  LDCU.64 UR6, c[0x0][0x398] ;  /* 0x00007300ff0677ac */ /* 0x000e620008000a00 */
[----:B------:R-:W2:Y:S06]  /*0040*/  S2R R0, SR_TID.Y ;  /* 0x0000000000007919 */ /* 0x000eac0000002200 */
[----:B------:R-:W0:Y:S08]  /*0050*/  LDC R2, c[0x0][0x360] ;  /* 0x0000d800ff027b82 */ /* 0x000e300000000800 */
[----:B------:R-:W2:Y:S08]  /*0060*/  S2UR UR5, SR_CTAID.Y ;  /* 0x00000000000579c3 */ /* 0x000eb00000002600 */
[----:B------:R-:W2:Y:S01]  /*0070*/  LDC R5, c[0x0][0x364] ;  /* 0x0000d900ff057b82 */ /* 0x000ea20000000800 */
[----:B0-----:R-:W-:-:S05]  /*0080*/  IMAD R2, R2, UR4, R3 ;  /* 0x0000000402027c24 */ /* 0x001fca000f8e0203 */
[----:B-1----:R-:W-:Y:S01]  /*0090*/  ISETP.GE.AND P0, PT, R2, UR7, PT ;  /* 0x0000000702007c0c */ /* 0x002fe2000bf06270 */
[----:B--2---:R-:W-:-:S05]  /*00a0*/  IMAD R5, R5, UR5, R0 ;  /* 0x0000000505057c24 */ /* 0x004fca000f8e0200 */
[----:B------:R-:W-:-:S13]  /*00b0*/  ISETP.GE.OR P0, PT, R5, UR6, P0 ;  /* 0x0000000605007c0c */ /* 0x000fda0008706670 */
[----:B------:R-:W-:Y:S05]  /*00c0*/  @P0 EXIT ;  /* 0x000000000000094d */ /* 0x000fea0003800000 */
[----:B------:R-:W0:Y:S01]  /*00d0*/  LDC.64 R8, c[0x0][0x3a0] ;  /* 0x0000e800ff087b82 */ /* 0x000e220000000a00 */
[----:B------:R-:W0:Y:S02]  /*00e0*/  LDCU.64 UR4, c[0x0][0x358] ;  /* 0x00006b00ff0477ac */ /* 0x000e240008000a00 */
[----:B0-----:R-:W2:Y:S04]  /*00f0*/  LDG.E R7, desc[UR4][R8.64+0x1c] ;  /* 0x00001c0408077981 */ /* 0x001ea8000c1e1900 */
[----:B------:R-:W3:Y:S04]  /*0100*/  LDG.E R3, desc[UR4][R8.64+0x18] ;  /* 0x0000180408037981 */ /* 0x000ee8000c1e1900 */
[----:B------:R-:W4:Y:S01]  /*0110*/  LDG.E R0, desc[UR4][R8.64+0x20] ;  /* 0x0000200408007981 */ /* 0x000f22000c1e1900 */
[----:B------:R-:W-:-:S02]  /*0120*/  I2FP.F32.U32 R4, R5 ;  /* 0x0000000500047245 */ /* 0x000fc40000201000 */
[----:B------:R-:W-:-:S03]  /*0130*/  I2FP.F32.S32 R6, R2 ;  /* 0x0000000200067245 */ /* 0x000fc60000201400 */
[----:B--2---:R-:W-:-:S04]  /*0140*/  FMUL R7, R4, R7 ;  /* 0x0000000704077220 */ /* 0x004fc80000400000 */
[----:B---3--:R-:W-:-:S04]  /*0150*/  FFMA R3, R6, R3, R7 ;  /* 0x0000000306037223 */ /* 0x008fc80000000007 */
[----:B----4-:R-:W-:-:S05]  /*0160*/  FADD R3, R3, R0 ;  /* 0x0000000003037221 */ /* 0x010fca0000000000 */
[----:B------:R-:W-:-:S13]  /*0170*/  FSETP.GEU.AND P0, PT, |R3|, 9.9999999392252902908e-09, PT ;  /* 0x322bcc770300780b */ /* 0x000fda0003f0e200 */
[----:B------:R-:W-:Y:S05]  /*0180*/  @!P0 EXIT ;  /* 0x000000000000894d */ /* 0x000fea0003800000 */
[----:B------:R-:W2:Y:S04]  /*0190*/  LDG.E R11, desc[UR4][R8.64+0x4] ;  /* 0x00000404080b7981 */ /* 0x000ea8000c1e1900 */
[----:B------:R-:W3:Y:S04]  /*01a0*/  LDG.E R7, desc[UR4][R8.64] ;  /* 0x0000000408077981 */ /* 0x000ee8000c1e1900 */
[----:B------:R-:W4:Y:S01]  /*01b0*/  LDG.E R13, desc[UR4][R8.64+0x8] ;  /* 0x00000804080d7981 */ /* 0x000f22000c1e1900 */
[----:B------:R-:W0:Y:S01]  /*01c0*/  MUFU.RCP R10, R3 ;  /* 0x00000003000a7308 */ /* 0x000e220000001000 */
[----:B------:R-:W-:Y:S01]  /*01d0*/  BSSY.RECONVERGENT B0, `(.L_x_47) ;  /* 0x000000e000007945 */ /* 0x000fe20003800200 */
[----:B--2---:R-:W-:-:S04]  /*01e0*/  FMUL R11, R4, R11 ;  /* 0x0000000b040b7220 */ /* 0x004fc80000400000 */
[----:B---3--:R-:W-:Y:S01]  /*01f0*/  FFMA R0, R6, R7, R11 ;  /* 0x0000000706007223 */ /* 0x008fe2000000000b */
[----:B0-----:R-:W-:-:S03]  /*0200*/  FFMA R7, -R3, R10, 1 ;  /* 0x3f80000003077423 */ /* 0x001fc6000000010a */
[----:B----4-:R-:W-:Y:S01]  /*0210*/  FADD R0, R0, R13 ;  /* 0x0000000d00007221 */ /* 0x010fe20000000000 */
[----:B------:R-:W-:-:S03]  /*0220*/  FFMA R7, R10, R7, R10 ;  /* 0x000000070a077223 */ /* 0x000fc6000000000a */
[----:B------:R-:W0:Y:S01]  /*0230*/  FCHK P0, R0, R3 ;  /* 0x0000000300007302 */ /* 0x000e220000000000 */
[----:B------:R-:W-:-:S04]  /*0240*/  FFMA R10, R0, R7, RZ ;  /* 0x00000007000a7223 */ /* 0x000fc800000000ff */
[----:B------:R-:W-:-:S04]  /*0250*/  FFMA R11, -R3, R10, R0 ;  /* 0x0000000a030b7223 */ /* 0x000fc80000000100 */
[----:B------:R-:W-:Y:S01]  /*0260*/  FFMA R7, R7, R11, R10 ;  /* 0x0000000b07077223 */ /* 0x000fe2000000000a */
[----:B0-----:R-:W-:Y:S06]  /*0270*/  @!P0 BRA `(.L_x_48) ;  /* 0x00000000000c8947 */ /* 0x001fec0003800000 */
[----:B------:R-:W-:-:S07]  /*0280*/  MOV R8, 0x2a0 ;  /* 0x000002a000087802 */ /* 0x000fce0000000f00 */
[----:B------:R-:W-:Y:S05]  /*0290*/  CALL.REL.NOINC `($__internal_1_$__cuda_sm3x_div_rn_noftz_f32_slowpath) ;  /* 0x0000000000d47944 */ /* 0x000fea0003c00000 */
[----:B------:R-:W-:-:S07]  /*02a0*/  IMAD.MOV.U32 R7, RZ, RZ, R0 ;  /* 0x000000ffff077224 */ /* 0x000fce00078e0000 */
.L_x_48:
[----:B------:R-:W-:Y:S05]  /*02b0*/  BSYNC.RECONVERGENT B0 ;  /* 0x0000000000007941 */ /* 0x000fea0003800200 */
.L_x_47:
[----:B------:R-:W0:Y:S02]  /*02c0*/  LDC.64 R8, c[0x0][0x3a0] ;  /* 0x0000e800ff087b82 */ /* 0x000e240000000a00 */
[----:B0-----:R-:W2:Y:S04]  /*02d0*/  LDG.E R13, desc[UR4][R8.64+0x10] ;  /* 0x00001004080d7981 */ /* 0x001ea8000c1e1900 */
        /* <DEDUP_REMOVED lines=14> */
[----:B------:R-:W-:Y:S01]  /*03c0*/  IMAD.MOV.U32 R0, RZ, RZ, R4 ;  /* 0x000000ffff007224 */ /* 0x000fe200078e0004 */
[----:B------:R-:W-:-:S07]  /*03d0*/  MOV R8, 0x3f0 ;  /* 0x000003f000087802 */ /* 0x000fce0000000f00 */
[----:B------:R-:W-:Y:S05]  /*03e0*/  CALL.REL.NOINC `($__internal_1_$__cuda_sm3x_div_rn_noftz_f32_slowpath) ;  /* 0x0000000000807944 */ /* 0x000fea0003c00000 */
.L_x_50:
[----:B------:R-:W-:Y:S05]  /*03f0*/  BSYNC.RECONVERGENT B0 ;  /* 0x0000000000007941 */ /* 0x000fea0003800200 */
.L_x_49:
[----:B------:R-:W-:Y:S01]  /*0400*/  IMAD.MOV.U32 R3, RZ, RZ, 0x3f000000 ;  /* 0x3f000000ff037424 */ /* 0x000fe200078e00ff */
[----:B------:R-:W0:Y:S04]  /*0410*/  LDCU.64 UR6, c[0x0][0x390] ;  /* 0x00007200ff0677ac */ /* 0x000e280008000a00 */
[C---:B------:R-:W-:Y:S02]  /*0420*/  LOP3.LUT R4, R3.reuse, 0x80000000, R7, 0xb8, !PT ;  /* 0x8000000003047812 */ /* 0x040fe400078eb807 */
[----:B------:R-:W-:-:S03]  /*0430*/  LOP3.LUT R3, R3, 0x80000000, R0, 0xb8, !PT ;  /* 0x8000000003037812 */ /* 0x000fc600078eb800 */
[----:B------:R-:W-:Y:S02]  /*0440*/  FADD.RZ R4, R4, R7 ;  /* 0x0000000704047221 */ /* 0x000fe4000000c000 */
[----:B------:R-:W-:-:S04]  /*0450*/  FADD.RZ R3, R3, R0 ;  /* 0x0000000003037221 */ /* 0x000fc8000000c000 */
[----:B------:R-:W0:Y:S08]  /*0460*/  F2I.TRUNC.NTZ R4, R4 ;  /* 0x0000000400047305 */ /* 0x000e30000020f100 */
[----:B------:R-:W1:Y:S01]  /*0470*/  F2I.TRUNC.NTZ R3, R3 ;  /* 0x0000000300037305 */ /* 0x000e62000020f100 */
[----:B0-----:R-:W-:-:S04]  /*0480*/  ISETP.GE.AND P0, PT, R4, UR7, PT ;  /* 0x0000000704007c0c */ /* 0x001fc8000bf06270 */
[----:B------:R-:W-:Y:S02]  /*0490*/  ISETP.GT.AND P0, PT, R4, -0x1, !P0 ;  /* 0xffffffff0400780c */ /* 0x000fe40004704270 */
[----:B-1----:R-:W-:-:S04]  /*04a0*/  ISETP.GE.AND P1, PT, R3, UR6, PT ;  /* 0x0000000603007c0c */ /* 0x002fc8000bf26270 */
[----:B------:R-:W-:-:S04]  /*04b0*/  ISETP.GT.AND P1, PT, R3, -0x1, !P1 ;  /* 0xffffffff0300780c */ /* 0x000fc80004f24270 */
[----:B------:R-:W-:-:S13]  /*04c0*/  PLOP3.LUT P0, PT, P0, P1, PT, 0x80, 0x8 ;  /* 0x000000000008781c */ /* 0x000fda0000703070 */
[----:B------:R-:W-:Y:S05]  /*04d0*/  @!P0 EXIT ;  /* 0x000000000000894d */ /* 0x000fea0003800000 */
[----:B------:R-:W0:Y:S01]  /*04e0*/  LDCU.128 UR8, c[0x0][0x380] ;  /* 0x00007000ff0877ac */ /* 0x000e220008000c00 */
[----:B------:R-:W-:Y:S01]  /*04f0*/  IMAD R0, R3, UR7, R4 ;  /* 0x0000000703007c24 */ /* 0x000fe2000f8e0204 */
[----:B------:R-:W1:Y:S03]  /*0500*/  LDCU UR6, c[0x0][0x39c] ;  /* 0x00007380ff0677ac */ /* 0x000e660008000800 */
[----:B------:R-:W-:-:S05]  /*0510*/  IMAD R0, R0, 0x3, RZ ;  /* 0x0000000300007824 */ /* 0x000fca00078e02ff */
[----:B0-----:R-:W-:-:S04]  /*0520*/  IADD3 R6, P0, PT, R0, UR8, RZ ;  /* 0x0000000800067c10 */ /* 0x001fc8000ff1e0ff */
[----:B------:R-:W-:-:S05]  /*0530*/  LEA.HI.X.SX32 R7, R0, UR9, 0x1, P0 ;  /* 0x0000000900077c11 */ /* 0x000fca00080f0eff */
[----:B------:R-:W2:Y:S01]  /*0540*/  LDG.E.U8 R9, desc[UR4][R6.64] ;  /* 0x0000000406097981 */ /* 0x000ea2000c1e1100 */
[----:B-1----:R-:W-:-:S04]  /*0550*/  IMAD R2, R5, UR6, R2 ;  /* 0x0000000605027c24 */ /* 0x002fc8000f8e0202 */
[----:B------:R-:W-:-:S05]  /*0560*/  IMAD R0, R2, 0x3, RZ ;  /* 0x0000000302007824 */ /* 0x000fca00078e02ff */
[----:B------:R-:W-:-:S04]  /*0570*/  IADD3 R2, P0, PT, R0, UR10, RZ ;  /* 0x0000000a00027c10 */ /* 0x000fc8000ff1e0ff */
[----:B------:R-:W-:-:S05]  /*0580*/  LEA.HI.X.SX32 R3, R0, UR11, 0x1, P0 ;  /* 0x0000000b00037c11 */ /* 0x000fca00080f0eff */
[----:B--2---:R-:W-:Y:S04]  /*0590*/  STG.E.U8 desc[UR4][R2.64], R9 ;  /* 0x0000000902007986 */ /* 0x004fe8000c101104 */
[----:B------:R-:W2:Y:S04]  /*05a0*/  LDG.E.U8 R5, desc[UR4][R6.64+0x1] ;  /* 0x0000010406057981 */ /* 0x000ea8000c1e1100 */
[----:B--2---:R-:W-:Y:S04]  /*05b0*/  STG.E.U8 desc[UR4][R2.64+0x1], R5 ;  /* 0x0000010502007986 */ /* 0x004fe8000c101104 */
[----:B------:R-:W2:Y:S04]  /*05c0*/  LDG.E.U8 R11, desc[UR4][R6.64+0x2] ;  /* 0x00000204060b7981 */ /* 0x000ea8000c1e1100 */
[----:B--2---:R-:W-:Y:S01]  /*05d0*/  STG.E.U8 desc[UR4][R2.64+0x2], R11 ;  /* 0x0000020b02007986 */ /* 0x004fe2000c101104 */
[----:B------:R-:W-:Y:S05]  /*05e0*/  EXIT ;  /* 0x000000000000794d */ /* 0x000fea0003800000 */
        .weak           $__internal_1_$__cuda_sm3x_div_rn_noftz_f32_slowpath
        .type           $__internal_1_$__cuda_sm3x_div_rn_noftz_f32_slowpath,@function
        .size           $__internal_1_$__cuda_sm3x_div_rn_noftz_f32_slowpath,(.L_x_64 - $__internal_1_$__cuda_sm3x_div_rn_noftz_f32_slowpath)
$__internal_1_$__cuda_sm3x_div_rn_noftz_f32_slowpath:
[--C-:B------:R-:W-:Y:S01]  /*05f0*/  SHF.R.U32.HI R10, RZ, 0x17, R3.reuse ;  /* 0x00000017ff0a7819 */ /* 0x100fe20000011603 */
[----:B------:R-:W-:Y:S01]  /*0600*/  BSSY.RECONVERGENT B1, `(.L_x_51) ;  /* 0x0000063000017945 */ /* 0x000fe20003800200 */
[----:B------:R-:W-:Y:S01]  /*0610*/  SHF.R.U32.HI R9, RZ, 0x17, R0 ;  /* 0x00000017ff097819 */ /* 0x000fe20000011600 */
[----:B------:R-:W-:Y:S01]  /*0620*/  IMAD.MOV.U32 R11, RZ, RZ, R3 ;  /* 0x000000ffff0b7224 */ /* 0x000fe200078e0003 */
[----:B------:R-:W-:Y:S02]  /*0630*/  LOP3.LUT R10, R10, 0xff, RZ, 0xc0, !PT ;  /* 0x000000ff0a0a7812 */ /* 0x000fe400078ec0ff */
[----:B------:R-:W-:-:S03]  /*0640*/  LOP3.LUT R14, R9, 0xff, RZ, 0xc0, !PT ;  /* 0x000000ff090e7812 */ /* 0x000fc600078ec0ff */
[----:B------:R-:W-:Y:S02]  /*0650*/  VIADD R13, R10, 0xffffffff ;  /* 0xffffffff0a0d7836 */ /* 0x000fe40000000000 */
[----:B------:R-:W-:-:S03]  /*0660*/  VIADD R12, R14, 0xffffffff ;  /* 0xffffffff0e0c7836 */ /* 0x000fc60000000000 */
[----:B------:R-:W-:-:S04]  /*0670*/  ISETP.GT.U32.AND P0, PT, R13, 0xfd, PT ;  /* 0x000000fd0d00780c */ /* 0x000fc80003f04070 */
[----:B------:R-:W-:-:S13]  /*0680*/  ISETP.GT.U32.OR P0, PT, R12, 0xfd, P0 ;  /* 0x000000fd0c00780c */ /* 0x000fda0000704470 */
[----:B------:R-:W-:Y:S01]  /*0690*/  @!P0 IMAD.MOV.U32 R9, RZ, RZ, RZ ;  /* 0x000000ffff098224 */ /* 0x000fe200078e00ff */
[----:B------:R-:W-:Y:S06]  /*06a0*/  @!P0 BRA `(.L_x_52) ;  /* 0x00000000005c8947 */ /* 0x000fec0003800000 */
[----:B------:R-:W-:Y:S02]  /*06b0*/  FSETP.GTU.FTZ.AND P0, PT, |R0|, +INF , PT ;  /* 0x7f8000000000780b */ /* 0x000fe40003f1c200 */
[----:B------:R-:W-:-:S04]  /*06c0*/  FSETP.GTU.FTZ.AND P1, PT, |R3|, +INF , PT ;  /* 0x7f8000000300780b */ /* 0x000fc80003f3c200 */
[----:B------:R-:W-:-:S13]  /*06d0*/  PLOP3.LUT P0, PT, P0, P1, PT, 0xf8, 0x8f ;  /* 0x00000000008f781c */ /* 0x000fda0000703f70 */
[----:B------:R-:W-:Y:S05]  /*06e0*/  @P0 BRA `(.L_x_53) ;  /* 0x00000004004c0947 */ /* 0x000fea0003800000 */
[----:B------:R-:W-:-:S13]  /*06f0*/  LOP3.LUT P0, RZ, R11, 0x7fffffff, R0, 0xc8, !PT ;  /* 0x7fffffff0bff7812 */ /* 0x000fda000780c800 */
[----:B------:R-:W-:Y:S05]  /*0700*/  @!P0 BRA `(.L_x_54) ;  /* 0x00000004003c8947 */ /* 0x000fea0003800000 */
[C---:B------:R-:W-:Y:S02]  /*0710*/  FSETP.NEU.FTZ.AND P2, PT, |R0|.reuse, +INF , PT ;  /* 0x7f8000000000780b */ /* 0x040fe40003f5d200 */
[----:B------:R-:W-:Y:S02]  /*0720*/  FSETP.NEU.FTZ.AND P1, PT, |R3|, +INF , PT ;  /* 0x7f8000000300780b */ /* 0x000fe40003f3d200 */
[----:B------:R-:W-:-:S11]  /*0730*/  FSETP.NEU.FTZ.AND P0, PT, |R0|, +INF , PT ;  /* 0x7f8000000000780b */ /* 0x000fd60003f1d200 */
[----:B------:R-:W-:Y:S05]  /*0740*/  @!P1 BRA !P2, `(.L_x_54) ;  /* 0x00000004002c9947 */ /* 0x000fea0005000000 */
[----:B------:R-:W-:-:S04]  /*0750*/  LOP3.LUT P2, RZ, R0, 0x7fffffff, RZ, 0xc0, !PT ;  /* 0x7fffffff00ff7812 */ /* 0x000fc8000784c0ff */
[----:B------:R-:W-:-:S13]  /*0760*/  PLOP3.LUT P1, PT, P1, P2, PT, 0x2f, 0xf2 ;  /* 0x0000000000f2781c */ /* 0x000fda0000f24577 */
[----:B------:R-:W-:Y:S05]  /*0770*/  @P1 BRA `(.L_x_55) ;  /* 0x0000000400181947 */ /* 0x000fea0003800000 */
[----:B------:R-:W-:-:S04]  /*0780*/  LOP3.LUT P1, RZ, R11, 0x7fffffff, RZ, 0xc0, !PT ;  /* 0x7fffffff0bff7812 */ /* 0x000fc8000782c0ff */
[----:B------:R-:W-:-:S13]  /*0790*/  PLOP3.LUT P0, PT, P0, P1, PT, 0x2f, 0xf2 ;  /* 0x0000000000f2781c */ /* 0x000fda0000702577 */
[----:B------:R-:W-:Y:S05]  /*07a0*/  @P0 BRA `(.L_x_56) ;  /* 0x0000000400000947 */ /* 0x000fea0003800000 */
[----:B------:R-:W-:Y:S02]  /*07b0*/  ISETP.GE.AND P0, PT, R12, RZ, PT ;  /* 0x000000ff0c00720c */ /* 0x000fe40003f06270 */
[----:B------:R-:W-:-:S11]  /*07c0*/  ISETP.GE.AND P1, PT, R13, RZ, PT ;  /* 0x000000ff0d00720c */ /* 0x000fd60003f26270 */
[----:B------:R-:W-:Y:S02]  /*07d0*/  @P0 IMAD.MOV.U32 R9, RZ, RZ, RZ ;  /* 0x000000ffff090224 */ /* 0x000fe400078e00ff */
[----:B------:R-:W-:Y:S01]  /*07e0*/  @!P0 FFMA R0, R0, 1.84467440737095516160e+19, RZ ;  /* 0x5f80000000008823 */ /* 0x000fe200000000ff */
[----:B------:R-:W-:Y:S02]  /*07f0*/  @!P0 IMAD.MOV.U32 R9, RZ, RZ, -0x40 ;  /* 0xffffffc0ff098424 */ /* 0x000fe400078e00ff */
[----:B------:R-:W-:Y:S02]  /*0800*/  @!P1 FFMA R11, R3, 1.84467440737095516160e+19, RZ ;  /* 0x5f800000030b9823 */ /* 0x000fe400000000ff */
[----:B------:R-:W-:-:S07]  /*0810*/  @!P1 VIADD R9, R9, 0x40 ;  /* 0x0000004009099836 */ /* 0x000fce0000000000 */
.L_x_52:
[----:B------:R-:W-:Y:S01]  /*0820*/  LEA R12, R10, 0xc0800000, 0x17 ;  /* 0xc08000000a0c7811 */ /* 0x000fe200078eb8ff */
[----:B------:R-:W-:Y:S04]  /*0830*/  BSSY.RECONVERGENT B2, `(.L_x_57) ;  /* 0x0000036000027945 */ /* 0x000fe80003800200 */
[----:B------:R-:W-:Y:S02]  /*0840*/  IMAD.IADD R12, R11, 0x1, -R12 ;  /* 0x000000010b0c7824 */ /* 0x000fe400078e0a0c */
[----:B------:R-:W-:Y:S02]  /*0850*/  VIADD R11, R14, 0xffffff81 ;  /* 0xffffff810e0b7836 */ /* 0x000fe40000000000 */
[----:B------:R0:W1:Y:S01]  /*0860*/  MUFU.RCP R13, R12 ;  /* 0x0000000c000d7308 */ /* 0x0000620000001000 */
[----:B------:R-:W-:Y:S01]  /*0870*/  FADD.FTZ R15, -R12, -RZ ;  /* 0x800000ff0c0f7221 */ /* 0x000fe20000010100 */
[C---:B------:R-:W-:Y:S01]  /*0880*/  IMAD R0, R11.reuse, -0x800000, R0 ;  /* 0xff8000000b007824 */ /* 0x040fe200078e0200 */
[----:B0-----:R-:W-:-:S05]  /*0890*/  IADD3 R12, PT, PT, R11, 0x7f, -R10 ;  /* 0x0000007f0b0c7810 */ /* 0x001fca0007ffe80a */
[----:B------:R-:W-:Y:S02]  /*08a0*/  IMAD.IADD R9, R12, 0x1, R9 ;  /* 0x000000010c097824 */ /* 0x000fe400078e0209 */
[----:B-1----:R-:W-:-:S04]  /*08b0*/  FFMA R14, R13, R15, 1 ;  /* 0x3f8000000d0e7423 */ /* 0x002fc8000000000f */
[----:B------:R-:W-:-:S04]  /*08c0*/  FFMA R16, R13, R14, R13 ;  /* 0x0000000e0d107223 */ /* 0x000fc8000000000d */
[----:B------:R-:W-:-:S04]  /*08d0*/  FFMA R13, R0, R16, RZ ;  /* 0x00000010000d7223 */ /* 0x000fc800000000ff */
[----:B------:R-:W-:-:S04]  /*08e0*/  FFMA R14, R15, R13, R0 ;  /* 0x0000000d0f0e7223 */ /* 0x000fc80000000000 */
[----:B------:R-:W-:-:S04]  /*08f0*/  FFMA R13, R16, R14, R13 ;  /* 0x0000000e100d7223 */ /* 0x000fc8000000000d */
[----:B------:R-:W-:-:S04]  /*0900*/  FFMA R14, R15, R13, R0 ;  /* 0x0000000d0f0e7223 */ /* 0x000fc80000000000 */
[----:B------:R-:W-:-:S05]  /*0910*/  FFMA R0, R16, R14, R13 ;  /* 0x0000000e10007223 */ /* 0x000fca000000000d */
[----:B------:R-:W-:-:S04]  /*0920*/  SHF.R.U32.HI R10, RZ, 0x17, R0 ;  /* 0x00000017ff0a7819 */ /* 0x000fc80000011600 */
[----:B------:R-:W-:-:S05]  /*0930*/  LOP3.LUT R10, R10, 0xff, RZ, 0xc0, !PT ;  /* 0x000000ff0a0a7812 */ /* 0x000fca00078ec0ff */
[----:B------:R-:W-:-:S04]  /*0940*/  IMAD.IADD R15, R10, 0x1, R9 ;  /* 0x000000010a0f7824 */ /* 0x000fc800078e0209 */
[----:B------:R-:W-:-:S05]  /*0950*/  VIADD R10, R15, 0xffffffff ;  /* 0xffffffff0f0a7836 */ /* 0x000fca0000000000 */
[----:B------:R-:W-:-:S13]  /*0960*/  ISETP.GE.U32.AND P0, PT, R10, 0xfe, PT ;  /* 0x000000fe0a00780c */ /* 0x000fda0003f06070 */
[----:B------:R-:W-:Y:S05]  /*0970*/  @!P0 BRA `(.L_x_58) ;  /* 0x0000000000808947 */ /* 0x000fea0003800000 */
[----:B------:R-:W-:-:S13]  /*0980*/  ISETP.GT.AND P0, PT, R15, 0xfe, PT ;  /* 0x000000fe0f00780c */ /* 0x000fda0003f04270 */
[----:B------:R-:W-:Y:S05]  /*0990*/  @P0 BRA `(.L_x_59) ;  /* 0x00000000006c0947 */ /* 0x000fea0003800000 */
[----:B------:R-:W-:-:S13]  /*09a0*/  ISETP.GE.AND P0, PT, R15, 0x1, PT ;  /* 0x000000010f00780c */ /* 0x000fda0003f06270 */
[----:B------:R-:W-:Y:S05]  /*09b0*/  @P0 BRA `(.L_x_60) ;  /* 0x0000000000740947 */ /* 0x000fea0003800000 */
[----:B------:R-:W-:Y:S02]  /*09c0*/  ISETP.GE.AND P0, PT, R15, -0x18, PT ;  /* 0xffffffe80f00780c */ /* 0x000fe40003f06270 */
[----:B------:R-:W-:-:S11]  /*09d0*/  LOP3.LUT R0, R0, 0x80000000, RZ, 0xc0, !PT ;  /* 0x8000000000007812 */ /* 0x000fd600078ec0ff */
[----:B------:R-:W-:Y:S05]  /*09e0*/  @!P0 BRA `(.L_x_60) ;  /* 0x0000000000688947 */ /* 0x000fea0003800000 */
[CCC-:B------:R-:W-:Y:S01]  /*09f0*/  FFMA.RZ R9, R16.reuse, R14.reuse, R13.reuse ;  /* 0x0000000e10097223 */ /* 0x1c0fe2000000c00d */
[C---:B------:R-:W-:Y:S02]  /*0a00*/  VIADD R12, R15.reuse, 0x20 ;  /* 0x000000200f0c7836 */ /* 0x040fe40000000000 */
[CCC-:B------:R-:W-:Y:S01]  /*0a10*/  FFMA.RM R10, R16.reuse, R14.reuse, R13.reuse ;  /* 0x0000000e100a7223 */ /* 0x1c0fe2000000400d */
[----:B------:R-:W-:Y:S02]  /*0a20*/  ISETP.NE.AND P2, PT, R15, RZ, PT ;  /* 0x000000ff0f00720c */ /* 0x000fe40003f45270 */
[----:B------:R-:W-:Y:S01]  /*0a30*/  LOP3.LUT R11, R9, 0x7fffff, RZ, 0xc0, !PT ;  /* 0x007fffff090b7812 */ /* 0x000fe200078ec0ff */
[----:B------:R-:W-:Y:S01]  /*0a40*/  FFMA.RP R9, R16, R14, R13 ;  /* 0x0000000e10097223 */ /* 0x000fe2000000800d */
[----:B------:R-:W-:Y:S01]  /*0a50*/  IMAD.MOV R13, RZ, RZ, -R15 ;  /* 0x000000ffff0d7224 */ /* 0x000fe200078e0a0f */
[----:B------:R-:W-:Y:S02]  /*0a60*/  ISETP.NE.AND P1, PT, R15, RZ, PT ;  /* 0x000000ff0f00720c */ /* 0x000fe40003f25270 */
[----:B------:R-:W-:-:S02]  /*0a70*/  LOP3.LUT R11, R11, 0x800000, RZ, 0xfc, !PT ;  /* 0x008000000b0b7812 */ /* 0x000fc400078efcff */
[----:B------:R-:W-:Y:S02]  /*0a80*/  FSETP.NEU.FTZ.AND P0, PT, R9, R10, PT ;  /* 0x0000000a0900720b */ /* 0x000fe40003f1d000 */
[----:B------:R-:W-:Y:S02]  /*0a90*/  SHF.L.U32 R12, R11, R12, RZ ;  /* 0x0000000c0b0c7219 */ /* 0x000fe400000006ff */
[----:B------:R-:W-:Y:S02]  /*0aa0*/  SEL R10, R13, RZ, P2 ;  /* 0x000000ff0d0a7207 */ /* 0x000fe40001000000 */
[----:B------:R-:W-:Y:S02]  /*0ab0*/  ISETP.NE.AND P1, PT, R12, RZ, P1 ;  /* 0x000000ff0c00720c */ /* 0x000fe40000f25270 */
[----:B------:R-:W-:Y:S02]  /*0ac0*/  SHF.R.U32.HI R10, RZ, R10, R11 ;  /* 0x0000000aff0a7219 */ /* 0x000fe4000001160b */
[----:B------:R-:W-:-:S02]  /*0ad0*/  PLOP3.LUT P0, PT, P0, P1, PT, 0xf8, 0x8f ;  /* 0x00000000008f781c */ /* 0x000fc40000703f70 */
[----:B------:R-:W-:Y:S02]  /*0ae0*/  SHF.R.U32.HI R12, RZ, 0x1, R10 ;  /* 0x00000001ff0c7819 */ /* 0x000fe4000001160a */
[----:B------:R-:W-:-:S04]  /*0af0*/  SEL R9, RZ, 0x1, !P0 ;  /* 0x00000001ff097807 */ /* 0x000fc80004000000 */
[----:B------:R-:W-:-:S04]  /*0b00*/  LOP3.LUT R9, R9, 0x1, R12, 0xf8, !PT ;  /* 0x0000000109097812 */ /* 0x000fc800078ef80c */
[----:B------:R-:W-:-:S05]  /*0b10*/  LOP3.LUT R9, R9, R10, RZ, 0xc0, !PT ;  /* 0x0000000a09097212 */ /* 0x000fca00078ec0ff */
[----:B------:R-:W-:-:S05]  /*0b20*/  IMAD.IADD R9, R12, 0x1, R9 ;  /* 0x000000010c097824 */ /* 0x000fca00078e0209 */
[----:B------:R-:W-:Y:S01]  /*0b30*/  LOP3.LUT R0, R9, R0, RZ, 0xfc, !PT ;  /* 0x0000000009007212 */ /* 0x000fe200078efcff */
[----:B------:R-:W-:Y:S06]  /*0b40*/  BRA `(.L_x_60) ;  /* 0x0000000000107947 */ /* 0x000fec0003800000 */
.L_x_59:
[----:B------:R-:W-:-:S04]  /*0b50*/  LOP3.LUT R0, R0, 0x80000000, RZ, 0xc0, !PT ;  /* 0x8000000000007812 */ /* 0x000fc800078ec0ff */
[----:B------:R-:W-:Y:S01]  /*0b60*/  LOP3.LUT R0, R0, 0x7f800000, RZ, 0xfc, !PT ;  /* 0x7f80000000007812 */ /* 0x000fe200078efcff */
[----:B------:R-:W-:Y:S06]  /*0b70*/  BRA `(.L_x_60) ;  /* 0x0000000000047947 */ /* 0x000fec0003800000 */
.L_x_58:
[----:B------:R-:W-:-:S07]  /*0b80*/  IMAD R0, R9, 0x800000, R0 ;  /* 0x0080000009007824 */ /* 0x000fce00078e0200 */
.L_x_60:
[----:B------:R-:W-:Y:S05]  /*0b90*/  BSYNC.RECONVERGENT B2 ;  /* 0x0000000000027941 */ /* 0x000fea0003800200 */
.L_x_57:
[----:B------:R-:W-:Y:S05]  /*0ba0*/  BRA `(.L_x_61) ;  /* 0x0000000000207947 */ /* 0x000fea0003800000 */
.L_x_56:
[----:B------:R-:W-:-:S04]  /*0bb0*/  LOP3.LUT R0, R11, 0x80000000, R0, 0x48, !PT ;  /* 0x800000000b007812 */ /* 0x000fc800078e4800 */
[----:B------:R-:W-:Y:S01]  /*0bc0*/  LOP3.LUT R0, R0, 0x7f800000, RZ, 0xfc, !PT ;  /* 0x7f80000000007812 */ /* 0x000fe200078efcff */
[----:B------:R-:W-:Y:S06]  /*0bd0*/  BRA `(.L_x_61) ;  /* 0x0000000000147947 */ /* 0x000fec0003800000 */
.L_x_55:
[----:B------:R-:W-:Y:S01]  /*0be0*/  LOP3.LUT R0, R11, 0x80000000, R0, 0x48, !PT ;  /* 0x800000000b007812 */ /* 0x000fe200078e4800 */
[----:B------:R-:W-:Y:S06]  /*0bf0*/  BRA `(.L_x_61) ;  /* 0x00000000000c7947 */ /* 0x000fec0003800000 */
.L_x_54:
[----:B------:R-:W0:Y:S01]  /*0c00*/  MUFU.RSQ R0, -QNAN ;  /* 0xffc0000000007908 */ /* 0x000e220000001400 */
[----:B------:R-:W-:Y:S05]  /*0c10*/  BRA `(.L_x_61) ;  /* 0x0000000000047947 */ /* 0x000fea0003800000 */
.L_x_53:
[----:B------:R-:W-:-:S07]  /*0c20*/  FADD.FTZ R0, R0, R3 ;  /* 0x0000000300007221 */ /* 0x000fce0000010000 */
.L_x_61:
[----:B------:R-:W-:Y:S05]  /*0c30*/  BSYNC.RECONVERGENT B1 ;  /* 0x0000000000017941 */ /* 0x000fea0003800200 */
.L_x_51:
[----:B------:R-:W-:-:S04]  /*0c40*/  IMAD.MOV.U32 R9, RZ, RZ, 0x0 ;  /* 0x00000000ff097424 */ /* 0x000fc800078e00ff */
[----:B0-----:R-:W-:Y:S05]  /*0c50*/  RET.REL.NODEC R8 `(_Z17warp_image_kernelPhS_iiiiPf) ;  /* 0xfffffff008e87950 */ /* 0x001fea0003c3ffff */
.L_x_62:
        /* <DEDUP_REMOVED lines=10> */
.L_x_64:


//--------------------- .nv.shared.reserved.0     --------------------------
	.section	.nv.shared.reserved.0,"aw",@nobits
	.weak		__nv_reservedSMEM_offset_0_alias
	.size		__nv_reservedSMEM_offset_0_alias, 0, 64
	.other		__nv_reservedSMEM_offset_0_alias,@"STO_CUDA_RESERVED_SHARED STV_DEFAULT"
__nv_reservedSMEM_offset_0_alias:
	.zero		0
	.zero		64


//--------------------- .nv.constant0._Z25compute_alpha_mask_kernelPhS_Pfiii --------------------------
	.section	.nv.constant0._Z25compute_alpha_mask_kernelPhS_Pfiii,"a",@progbits
	.sectionflags	@""
	.align	4
.nv.constant0._Z25compute_alpha_mask_kernelPhS_Pfiii:
	.zero		932


//--------------------- .nv.constant0._Z22linear_blending_kernelPhS_S_Pfiii --------------------------
	.section	.nv.constant0._Z22linear_blending_kernelPhS_S_Pfiii,"a",@progbits
	.sectionflags	@""
	.align	4
.nv.constant0._Z22linear_blending_kernelPhS_S_Pfiii:
	.zero		940


//--------------------- .nv.constant0._Z17warp_image_kernelPhS_iiiiPf --------------------------
	.section	.nv.constant0._Z17warp_image_kernelPhS_iiiiPf,"a",@progbits
	.sectionflags	@""
	.align	4
.nv.constant0._Z17warp_image_kernelPhS_iiiiPf:
	.zero		936


//--------------------- SYMBOLS --------------------------

	.type		.nv.reservedSmem.offset0,@object
	.size		.nv.reservedSmem.offset0,0x4
